//
// Generated by NVIDIA NVVM Compiler
//
// Compiler Build ID: CL-36424714
// Cuda compilation tools, release 13.0, V13.0.88
// Based on NVVM 20.0.0
//

.version 9.0
.target sm_100
.address_size 64

	// .globl	_Z13NormalizationPfii

.visible .entry _Z13NormalizationPfii(
	.param .u64 .ptr .align 1 _Z13NormalizationPfii_param_0,
	.param .u32 _Z13NormalizationPfii_param_1,
	.param .u32 _Z13NormalizationPfii_param_2
)
{
	.reg .pred 	%p<6>;
	.reg .b32 	%r<15>;
	.reg .b32 	%f<5>;
	.reg .b64 	%rd<5>;
	.reg .b64 	%fd<5>;

	ld.param.u64 	%rd2, [_Z13NormalizationPfii_param_0];
	ld.param.u32 	%r3, [_Z13NormalizationPfii_param_1];
	ld.param.u32 	%r4, [_Z13NormalizationPfii_param_2];
	mov.u32 	%r5, %ctaid.x;
	mov.u32 	%r6, %ntid.x;
	mov.u32 	%r7, %tid.x;
	mad.lo.s32 	%r1, %r5, %r6, %r7;
	mov.u32 	%r8, %ctaid.y;
	mov.u32 	%r9, %ntid.y;
	mov.u32 	%r10, %tid.y;
	mad.lo.s32 	%r11, %r8, %r9, %r10;
	mul.lo.s32 	%r2, %r3, %r11;
	bar.sync 	0;
	setp.ge.s32 	%p1, %r11, %r4;
	setp.ge.s32 	%p2, %r1, %r3;
	or.pred  	%p3, %p2, %p1;
	@%p3 bra 	$L__BB0_5;
	cvta.to.global.u64 	%rd3, %rd2;
	and.b32  	%r12, %r1, 1;
	setp.eq.b32 	%p4, %r12, 1;
	add.s32 	%r13, %r2, %r1;
	mul.wide.s32 	%rd4, %r13, 4;
	add.s64 	%rd1, %rd3, %rd4;
	@%p4 bra 	$L__BB0_3;
	ld.global.f32 	%f1, [%rd1];
	cvt.f64.f32 	%fd1, %f1;
	mul.f64 	%fd2, %fd1, 0d3FF3AECB0AD5C6F1;
	cvt.rn.f32.f64 	%f2, %fd2;
	st.global.f32 	[%rd1], %f2;
$L__BB0_3:
	and.b32  	%r14, %r1, -2147483647;
	setp.ne.s32 	%p5, %r14, 1;
	@%p5 bra 	$L__BB0_5;
	ld.global.f32 	%f3, [%rd1];
	cvt.f64.f32 	%fd3, %f3;
	mul.f64 	%fd4, %fd3, 0d3FEA033851B3AF78;
	cvt.rn.f32.f64 	%f4, %fd4;
	st.global.f32 	[%rd1], %f4;
$L__BB0_5:
	ret;

}
	// .globl	_Z9dwt97RowsPfiiff
.visible .entry _Z9dwt97RowsPfiiff(
	.param .u64 .ptr .align 1 _Z9dwt97RowsPfiiff_param_0,
	.param .u32 _Z9dwt97RowsPfiiff_param_1,
	.param .u32 _Z9dwt97RowsPfiiff_param_2,
	.param .f32 _Z9dwt97RowsPfiiff_param_3,
	.param .f32 _Z9dwt97RowsPfiiff_param_4
)
{
	.reg .pred 	%p<16>;
	.reg .b32 	%r<17>;
	.reg .b32 	%f<19>;
	.reg .b64 	%rd<5>;

	ld.param.u64 	%rd2, [_Z9dwt97RowsPfiiff_param_0];
	ld.param.u32 	%r5, [_Z9dwt97RowsPfiiff_param_1];
	ld.param.u32 	%r6, [_Z9dwt97RowsPfiiff_param_2];
	ld.param.f32 	%f1, [_Z9dwt97RowsPfiiff_param_3];
	ld.param.f32 	%f2, [_Z9dwt97RowsPfiiff_param_4];
	mov.u32 	%r7, %ctaid.x;
	mov.u32 	%r8, %ntid.x;
	mov.u32 	%r9, %tid.x;
	mad.lo.s32 	%r1, %r7, %r8, %r9;
	mov.u32 	%r10, %ctaid.y;
	mov.u32 	%r11, %ntid.y;
	mov.u32 	%r12, %tid.y;
	mad.lo.s32 	%r13, %r10, %r11, %r12;
	mul.lo.s32 	%r2, %r5, %r13;
	bar.sync 	0;
	setp.ge.s32 	%p1, %r13, %r6;
	setp.ge.s32 	%p2, %r1, %r5;
	or.pred  	%p3, %p2, %p1;
	@%p3 bra 	$L__BB1_10;
	cvta.to.global.u64 	%rd3, %rd2;
	and.b32  	%r3, %r1, -2147483647;
	setp.ne.s32 	%p4, %r3, 1;
	add.s32 	%r14, %r5, -2;
	setp.ge.s32 	%p5, %r1, %r14;
	add.s32 	%r15, %r2, %r1;
	mul.wide.s32 	%rd4, %r15, 4;
	add.s64 	%rd1, %rd3, %rd4;
	or.pred  	%p6, %p4, %p5;
	@%p6 bra 	$L__BB1_3;
	ld.global.f32 	%f3, [%rd1+-4];
	ld.global.f32 	%f4, [%rd1+4];
	add.f32 	%f5, %f3, %f4;
	ld.global.f32 	%f6, [%rd1];
	fma.rn.f32 	%f7, %f1, %f5, %f6;
	st.global.f32 	[%rd1], %f7;
$L__BB1_3:
	setp.ne.s32 	%p7, %r3, 1;
	add.s32 	%r4, %r5, -1;
	setp.ne.s32 	%p8, %r1, %r4;
	or.pred  	%p9, %p7, %p8;
	@%p9 bra 	$L__BB1_5;
	ld.global.f32 	%f8, [%rd1+-4];
	ld.global.f32 	%f9, [%rd1];
	fma.rn.f32 	%f10, %f1, %f8, %f9;
	st.global.f32 	[%rd1], %f10;
$L__BB1_5:
	membar.gl;
	and.b32  	%r16, %r1, 1;
	setp.eq.b32 	%p10, %r16, 1;
	setp.ge.s32 	%p11, %r1, %r4;
	or.pred  	%p12, %p10, %p11;
	setp.lt.s32 	%p13, %r1, 1;
	or.pred  	%p14, %p13, %p12;
	@%p14 bra 	$L__BB1_7;
	ld.global.f32 	%f14, [%rd1+-4];
	ld.global.f32 	%f15, [%rd1+4];
	add.f32 	%f16, %f14, %f15;
	ld.global.f32 	%f17, [%rd1];
	fma.rn.f32 	%f18, %f2, %f16, %f17;
	st.global.f32 	[%rd1], %f18;
	bra.uni 	$L__BB1_9;
$L__BB1_7:
	setp.ne.s32 	%p15, %r1, 0;
	@%p15 bra 	$L__BB1_9;
	ld.global.f32 	%f11, [%rd1+4];
	ld.global.f32 	%f12, [%rd1];
	fma.rn.f32 	%f13, %f2, %f11, %f12;
	st.global.f32 	[%rd1], %f13;
$L__BB1_9:
	membar.gl;
$L__BB1_10:
	ret;

}
	// .globl	_Z12InverseDwt97Pfiiff
.visible .entry _Z12InverseDwt97Pfiiff(
	.param .u64 .ptr .align 1 _Z12InverseDwt97Pfiiff_param_0,
	.param .u32 _Z12InverseDwt97Pfiiff_param_1,
	.param .u32 _Z12InverseDwt97Pfiiff_param_2,
	.param .f32 _Z12InverseDwt97Pfiiff_param_3,
	.param .f32 _Z12InverseDwt97Pfiiff_param_4
)
{
	.reg .pred 	%p<16>;
	.reg .b32 	%r<19>;
	.reg .b32 	%f<23>;
	.reg .b64 	%rd<5>;

	ld.param.u64 	%rd2, [_Z12InverseDwt97Pfiiff_param_0];
	ld.param.u32 	%r5, [_Z12InverseDwt97Pfiiff_param_1];
	ld.param.u32 	%r6, [_Z12InverseDwt97Pfiiff_param_2];
	ld.param.f32 	%f1, [_Z12InverseDwt97Pfiiff_param_3];
	ld.param.f32 	%f2, [_Z12InverseDwt97Pfiiff_param_4];
	mov.u32 	%r8, %ctaid.x;
	mov.u32 	%r9, %ntid.x;
	mov.u32 	%r10, %tid.x;
	mad.lo.s32 	%r1, %r8, %r9, %r10;
	mov.u32 	%r11, %ctaid.y;
	mov.u32 	%r12, %ntid.y;
	mov.u32 	%r13, %tid.y;
	mad.lo.s32 	%r14, %r11, %r12, %r13;
	mul.lo.s32 	%r2, %r5, %r14;
	bar.sync 	0;
	setp.ge.s32 	%p1, %r1, %r5;
	setp.ge.s32 	%p2, %r14, %r6;
	or.pred  	%p3, %p1, %p2;
	@%p3 bra 	$L__BB2_10;
	and.b32  	%r16, %r1, 1;
	setp.eq.b32 	%p4, %r16, 1;
	add.s32 	%r3, %r5, -1;
	setp.ge.s32 	%p5, %r1, %r3;
	or.pred  	%p6, %p4, %p5;
	setp.lt.s32 	%p7, %r1, 1;
	add.s32 	%r17, %r2, %r1;
	cvta.to.global.u64 	%rd3, %rd2;
	mul.wide.s32 	%rd4, %r17, 4;
	add.s64 	%rd1, %rd3, %rd4;
	or.pred  	%p8, %p7, %p6;
	@%p8 bra 	$L__BB2_3;
	ld.global.f32 	%f7, [%rd1+-4];
	ld.global.f32 	%f8, [%rd1+4];
	add.f32 	%f9, %f7, %f8;
	ld.global.f32 	%f10, [%rd1];
	mul.f32 	%f11, %f2, %f9;
	sub.f32 	%f12, %f10, %f11;
	st.global.f32 	[%rd1], %f12;
	bra.uni 	$L__BB2_5;
$L__BB2_3:
	setp.ne.s32 	%p9, %r1, 0;
	@%p9 bra 	$L__BB2_5;
	ld.global.f32 	%f3, [%rd1+4];
	ld.global.f32 	%f4, [%rd1];
	mul.f32 	%f5, %f2, %f3;
	sub.f32 	%f6, %f4, %f5;
	st.global.f32 	[%rd1], %f6;
$L__BB2_5:
	membar.gl;
	and.b32  	%r4, %r1, -2147483647;
	setp.ne.s32 	%p10, %r4, 1;
	add.s32 	%r18, %r5, -2;
	setp.ge.s32 	%p11, %r1, %r18;
	or.pred  	%p12, %p10, %p11;
	@%p12 bra 	$L__BB2_7;
	ld.global.f32 	%f13, [%rd1+-4];
	ld.global.f32 	%f14, [%rd1+4];
	add.f32 	%f15, %f13, %f14;
	ld.global.f32 	%f16, [%rd1];
	mul.f32 	%f17, %f1, %f15;
	sub.f32 	%f18, %f16, %f17;
	st.global.f32 	[%rd1], %f18;
$L__BB2_7:
	setp.ne.s32 	%p13, %r4, 1;
	setp.ne.s32 	%p14, %r1, %r3;
	or.pred  	%p15, %p13, %p14;
	@%p15 bra 	$L__BB2_9;
	ld.global.f32 	%f19, [%rd1+-4];
	ld.global.f32 	%f20, [%rd1];
	mul.f32 	%f21, %f1, %f19;
	sub.f32 	%f22, %f20, %f21;
	st.global.f32 	[%rd1], %f22;
$L__BB2_9:
	membar.gl;
$L__BB2_10:
	ret;

}
	// .globl	_Z14INormalizationPfii
.visible .entry _Z14INormalizationPfii(
	.param .u64 .ptr .align 1 _Z14INormalizationPfii_param_0,
	.param .u32 _Z14INormalizationPfii_param_1,
	.param .u32 _Z14INormalizationPfii_param_2
)
{
	.reg .pred 	%p<6>;
	.reg .b32 	%r<17>;
	.reg .b32 	%f<5>;
	.reg .b64 	%rd<5>;
	.reg .b64 	%fd<5>;

	ld.param.u64 	%rd2, [_Z14INormalizationPfii_param_0];
	ld.param.u32 	%r3, [_Z14INormalizationPfii_param_1];
	ld.param.u32 	%r4, [_Z14INormalizationPfii_param_2];
	mov.u32 	%r6, %ctaid.x;
	mov.u32 	%r7, %ntid.x;
	mov.u32 	%r8, %tid.x;
	mad.lo.s32 	%r1, %r6, %r7, %r8;
	mov.u32 	%r9, %ctaid.y;
	mov.u32 	%r10, %ntid.y;
	mov.u32 	%r11, %tid.y;
	mad.lo.s32 	%r12, %r9, %r10, %r11;
	mul.lo.s32 	%r2, %r3, %r12;
	bar.sync 	0;
	setp.ge.s32 	%p1, %r1, %r3;
	setp.ge.s32 	%p2, %r12, %r4;
	or.pred  	%p3, %p1, %p2;
	@%p3 bra 	$L__BB3_5;
	cvta.to.global.u64 	%rd3, %rd2;
	and.b32  	%r14, %r1, 1;
	setp.eq.b32 	%p4, %r14, 1;
	add.s32 	%r15, %r2, %r1;
	mul.wide.s32 	%rd4, %r15, 4;
	add.s64 	%rd1, %rd3, %rd4;
	@%p4 bra 	$L__BB3_3;
	ld.global.f32 	%f1, [%rd1];
	cvt.f64.f32 	%fd1, %f1;
	div.rn.f64 	%fd2, %fd1, 0d3FF3AECB0AD5C6F1;
	cvt.rn.f32.f64 	%f2, %fd2;
	st.global.f32 	[%rd1], %f2;
$L__BB3_3:
	and.b32  	%r16, %r1, -2147483647;
	setp.ne.s32 	%p5, %r16, 1;
	@%p5 bra 	$L__BB3_5;
	ld.global.f32 	%f3, [%rd1];
	cvt.f64.f32 	%fd3, %f3;
	div.rn.f64 	%fd4, %fd3, 0d3FEA033851B3AF78;
	cvt.rn.f32.f64 	%f4, %fd4;
	st.global.f32 	[%rd1], %f4;
$L__BB3_5:
	ret;

}
	// .globl	_Z8SaveDataPfS_ii
.visible .entry _Z8SaveDataPfS_ii(
	.param .u64 .ptr .align 1 _Z8SaveDataPfS_ii_param_0,
	.param .u64 .ptr .align 1 _Z8SaveDataPfS_ii_param_1,
	.param .u32 _Z8SaveDataPfS_ii_param_2,
	.param .u32 _Z8SaveDataPfS_ii_param_3
)
{
	.reg .pred 	%p<5>;
	.reg .b32 	%r<26>;
	.reg .b32 	%f<3>;
	.reg .b64 	%rd<13>;

	ld.param.u64 	%rd3, [_Z8SaveDataPfS_ii_param_0];
	ld.param.u64 	%rd4, [_Z8SaveDataPfS_ii_param_1];
	ld.param.u32 	%r4, [_Z8SaveDataPfS_ii_param_2];
	ld.param.u32 	%r5, [_Z8SaveDataPfS_ii_param_3];
	cvta.to.global.u64 	%rd1, %rd4;
	cvta.to.global.u64 	%rd2, %rd3;
	mov.u32 	%r7, %ctaid.x;
	mov.u32 	%r8, %ntid.x;
	mov.u32 	%r9, %tid.x;
	mad.lo.s32 	%r1, %r7, %r8, %r9;
	mov.u32 	%r10, %ctaid.y;
	mov.u32 	%r11, %ntid.y;
	mov.u32 	%r12, %tid.y;
	mad.lo.s32 	%r13, %r10, %r11, %r12;
	mul.lo.s32 	%r2, %r4, %r13;
	add.s32 	%r3, %r2, %r1;
	setp.ge.s32 	%p1, %r1, %r4;
	setp.ge.s32 	%p2, %r13, %r5;
	or.pred  	%p3, %p1, %p2;
	@%p3 bra 	$L__BB4_4;
	and.b32  	%r15, %r1, 1;
	setp.eq.b32 	%p4, %r15, 1;
	@%p4 bra 	$L__BB4_3;
	mul.wide.s32 	%rd9, %r3, 4;
	add.s64 	%rd10, %rd2, %rd9;
	ld.global.f32 	%f2, [%rd10];
	shr.s32 	%r24, %r1, 1;
	add.s32 	%r25, %r2, %r24;
	mul.wide.s32 	%rd11, %r25, 4;
	add.s64 	%rd12, %rd1, %rd11;
	st.global.f32 	[%rd12], %f2;
	bra.uni 	$L__BB4_4;
$L__BB4_3:
	mul.wide.s32 	%rd5, %r3, 4;
	add.s64 	%rd6, %rd2, %rd5;
	ld.global.f32 	%f1, [%rd6];
	shr.u32 	%r16, %r4, 31;
	add.s32 	%r17, %r4, %r16;
	shr.s32 	%r18, %r17, 1;
	shr.u32 	%r19, %r1, 31;
	add.s32 	%r20, %r1, %r19;
	shr.s32 	%r21, %r20, 1;
	add.s32 	%r22, %r2, %r21;
	add.s32 	%r23, %r22, %r18;
	mul.wide.s32 	%rd7, %r23, 4;
	add.s64 	%rd8, %rd1, %rd7;
	st.global.f32 	[%rd8], %f1;
$L__BB4_4:
	ret;

}
	// .globl	_Z9ISaveDataPfS_ii
.visible .entry _Z9ISaveDataPfS_ii(
	.param .u64 .ptr .align 1 _Z9ISaveDataPfS_ii_param_0,
	.param .u64 .ptr .align 1 _Z9ISaveDataPfS_ii_param_1,
	.param .u32 _Z9ISaveDataPfS_ii_param_2,
	.param .u32 _Z9ISaveDataPfS_ii_param_3
)
{
	.reg .pred 	%p<4>;
	.reg .b32 	%r<19>;
	.reg .b32 	%f<3>;
	.reg .b64 	%rd<11>;

	ld.param.u64 	%rd1, [_Z9ISaveDataPfS_ii_param_0];
	ld.param.u64 	%rd2, [_Z9ISaveDataPfS_ii_param_1];
	ld.param.u32 	%r4, [_Z9ISaveDataPfS_ii_param_2];
	ld.param.u32 	%r5, [_Z9ISaveDataPfS_ii_param_3];
	mov.u32 	%r7, %ctaid.x;
	mov.u32 	%r8, %ntid.x;
	mov.u32 	%r9, %tid.x;
	mad.lo.s32 	%r1, %r7, %r8, %r9;
	mov.u32 	%r10, %ctaid.y;
	mov.u32 	%r11, %ntid.y;
	mov.u32 	%r12, %tid.y;
	mad.lo.s32 	%r13, %r10, %r11, %r12;
	shr.u32 	%r14, %r4, 31;
	add.s32 	%r15, %r4, %r14;
	shr.s32 	%r3, %r15, 1;
	setp.ge.s32 	%p1, %r1, %r3;
	setp.ge.s32 	%p2, %r13, %r5;
	or.pred  	%p3, %p1, %p2;
	@%p3 bra 	$L__BB5_2;
	cvta.to.global.u64 	%rd3, %rd1;
	cvta.to.global.u64 	%rd4, %rd2;
	mad.lo.s32 	%r16, %r3, %r13, %r1;
	mad.lo.s32 	%r17, %r4, %r13, %r1;
	mul.wide.s32 	%rd5, %r17, 4;
	add.s64 	%rd6, %rd3, %rd5;
	ld.global.f32 	%f1, [%rd6];
	shl.b32 	%r18, %r16, 1;
	mul.wide.s32 	%rd7, %r18, 4;
	add.s64 	%rd8, %rd4, %rd7;
	st.global.f32 	[%rd8], %f1;
	mul.wide.s32 	%rd9, %r3, 4;
	add.s64 	%rd10, %rd6, %rd9;
	ld.global.f32 	%f2, [%rd10];
	st.global.f32 	[%rd8+4], %f2;
$L__BB5_2:
	ret;

}
	// .globl	_Z15transposeMatrixPfS_ii
.visible .entry _Z15transposeMatrixPfS_ii(
	.param .u64 .ptr .align 1 _Z15transposeMatrixPfS_ii_param_0,
	.param .u64 .ptr .align 1 _Z15transposeMatrixPfS_ii_param_1,
	.param .u32 _Z15transposeMatrixPfS_ii_param_2,
	.param .u32 _Z15transposeMatrixPfS_ii_param_3
)
{
	.reg .pred 	%p<4>;
	.reg .b32 	%r<13>;
	.reg .b32 	%f<2>;
	.reg .b64 	%rd<9>;

	ld.param.u64 	%rd1, [_Z15transposeMatrixPfS_ii_param_0];
	ld.param.u64 	%rd2, [_Z15transposeMatrixPfS_ii_param_1];
	ld.param.u32 	%r3, [_Z15transposeMatrixPfS_ii_param_2];
	ld.param.u32 	%r4, [_Z15transposeMatrixPfS_ii_param_3];
	mov.u32 	%r5, %ctaid.y;
	mov.u32 	%r6, %ntid.y;
	mov.u32 	%r7, %tid.y;
	mad.lo.s32 	%r1, %r5, %r6, %r7;
	mov.u32 	%r8, %ctaid.x;
	mov.u32 	%r9, %ntid.x;
	mov.u32 	%r10, %tid.x;
	mad.lo.s32 	%r2, %r8, %r9, %r10;
	setp.ge.s32 	%p1, %r1, %r3;
	setp.ge.s32 	%p2, %r2, %r4;
	or.pred  	%p3, %p1, %p2;
	@%p3 bra 	$L__BB6_2;
	cvta.to.global.u64 	%rd3, %rd1;
	cvta.to.global.u64 	%rd4, %rd2;
	mad.lo.s32 	%r11, %r4, %r1, %r2;
	mad.lo.s32 	%r12, %r3, %r2, %r1;
	mul.wide.s32 	%rd5, %r11, 4;
	add.s64 	%rd6, %rd3, %rd5;
	ld.global.f32 	%f1, [%rd6];
	mul.wide.s32 	%rd7, %r12, 4;
	add.s64 	%rd8, %rd4, %rd7;
	st.global.f32 	[%rd8], %f1;
$L__BB6_2:
	ret;

}


// ===== COMPILED SASS (sm_100) =====

	.target	sm_100

	.elftype	@"ET_EXEC"


//--------------------- .note.nv.tkinfo           --------------------------
	.section	.note.nv.tkinfo,"",@"SHT_NOTE"
	.sectionflags	@"SHF_NOTE_NV_TKINFO"
	.tkinfo
        /*0018*/ 	.word	0x00000002
        /*0030*/ 	.string	""
        /*0030*/ 	.string	"ptxas"
        /*0030*/ 	.string	"Cuda compilation tools, release 13.0, V13.0.88"
        /*0030*/ 	.string	"Build cuda_13.0.r13.0/compiler.36424714_0"
        /*0030*/ 	.string	"-arch sm_100 -m 64 "



//--------------------- .note.nv.cuinfo           --------------------------
	.section	.note.nv.cuinfo,"",@"SHT_NOTE"
	.sectionflags	@"SHF_NOTE_NV_CUINFO"
        /*0018*/ 	.short	0x0002
        /*001a*/ 	.short	0x0064
        /*001c*/ 	.short	0x0082
	.zero		2


//--------------------- .nv.info                  --------------------------
	.section	.nv.info,"",@"SHT_CUDA_INFO"
	.align	4


	//----- nvinfo : EIATTR_REGCOUNT
	.align		4
        /*0000*/ 	.byte	0x04, 0x2f
        /*0002*/ 	.short	(.L_1 - .L_0)
	.align		4
.L_0:
        /*0004*/ 	.word	index@(_Z13NormalizationPfii)
        /*0008*/ 	.word	0x00000009


	//----- nvinfo : EIATTR_FRAME_SIZE
	.align		4
.L_1:
        /*000c*/ 	.byte	0x04, 0x11
        /*000e*/ 	.short	(.L_3 - .L_2)
	.align		4
.L_2:
        /*0010*/ 	.word	index@(_Z13NormalizationPfii)
        /*0014*/ 	.word	0x00000000


	//----- nvinfo : EIATTR_REGCOUNT
	.align		4
.L_3:
        /*0018*/ 	.byte	0x04, 0x2f
        /*001a*/ 	.short	(.L_5 - .L_4)
	.align		4
.L_4:
        /*001c*/ 	.word	index@(_Z9dwt97RowsPfiiff)
        /*0020*/ 	.word	0x0000000b


	//----- nvinfo : EIATTR_FRAME_SIZE
	.align		4
.L_5:
        /*0024*/ 	.byte	0x04, 0x11
        /*0026*/ 	.short	(.L_7 - .L_6)
	.align		4
.L_6:
        /*0028*/ 	.word	index@(_Z9dwt97RowsPfiiff)
        /*002c*/ 	.word	0x00000000


	//----- nvinfo : EIATTR_REGCOUNT
	.align		4
.L_7:
        /*0030*/ 	.byte	0x04, 0x2f
        /*0032*/ 	.short	(.L_9 - .L_8)
	.align		4
.L_8:
        /*0034*/ 	.word	index@(_Z12InverseDwt97Pfiiff)
        /*0038*/ 	.word	0x0000000a


	//----- nvinfo : EIATTR_FRAME_SIZE
	.align		4
.L_9:
        /*003c*/ 	.byte	0x04, 0x11
        /*003e*/ 	.short	(.L_11 - .L_10)
	.align		4
.L_10:
        /*0040*/ 	.word	index@(_Z12InverseDwt97Pfiiff)
        /*0044*/ 	.word	0x00000000


	//----- nvinfo : EIATTR_REGCOUNT
	.align		4
.L_11:
        /*0048*/ 	.byte	0x04, 0x2f
        /*004a*/ 	.short	(.L_13 - .L_12)
	.align		4
.L_12:
        /*004c*/ 	.word	index@(_Z14INormalizationPfii)
        /*0050*/ 	.word	0x0000001b


	//----- nvinfo : EIATTR_FRAME_SIZE
	.align		4
.L_13:
        /*0054*/ 	.byte	0x04, 0x11
        /*0056*/ 	.short	(.L_15 - .L_14)
	.align		4
.L_14:
        /*0058*/ 	.word	index@($__internal_0_$__cuda_sm20_div_rn_f64_full)
        /*005c*/ 	.word	0x00000000


	//----- nvinfo : EIATTR_FRAME_SIZE
	.align		4
.L_15:
        /*0060*/ 	.byte	0x04, 0x11
        /*0062*/ 	.short	(.L_17 - .L_16)
	.align		4
.L_16:
        /*0064*/ 	.word	index@(_Z14INormalizationPfii)
        /*0068*/ 	.word	0x00000000


	//----- nvinfo : EIATTR_REGCOUNT
	.align		4
.L_17:
        /*006c*/ 	.byte	0x04, 0x2f
        /*006e*/ 	.short	(.L_19 - .L_18)
	.align		4
.L_18:
        /*0070*/ 	.word	index@(_Z8SaveDataPfS_ii)
        /*0074*/ 	.word	0x0000000e


	//----- nvinfo : EIATTR_FRAME_SIZE
	.align		4
.L_19:
        /*0078*/ 	.byte	0x04, 0x11
        /*007a*/ 	.short	(.L_21 - .L_20)
	.align		4
.L_20:
        /*007c*/ 	.word	index@(_Z8SaveDataPfS_ii)
        /*0080*/ 	.word	0x00000000


	//----- nvinfo : EIATTR_REGCOUNT
	.align		4
.L_21:
        /*0084*/ 	.byte	0x04, 0x2f
        /*0086*/ 	.short	(.L_23 - .L_22)
	.align		4
.L_22:
        /*0088*/ 	.word	index@(_Z9ISaveDataPfS_ii)
        /*008c*/ 	.word	0x0000000c


	//----- nvinfo : EIATTR_FRAME_SIZE
	.align		4
.L_23:
        /*0090*/ 	.byte	0x04, 0x11
        /*0092*/ 	.short	(.L_25 - .L_24)
	.align		4
.L_24:
        /*0094*/ 	.word	index@(_Z9ISaveDataPfS_ii)
        /*0098*/ 	.word	0x00000000


	//----- nvinfo : EIATTR_REGCOUNT
	.align		4
.L_25:
        /*009c*/ 	.byte	0x04, 0x2f
        /*009e*/ 	.short	(.L_27 - .L_26)
	.align		4
.L_26:
        /*00a0*/ 	.word	index@(_Z15transposeMatrixPfS_ii)
        /*00a4*/ 	.word	0x0000000a


	//----- nvinfo : EIATTR_FRAME_SIZE
	.align		4
.L_27:
        /*00a8*/ 	.byte	0x04, 0x11
        /*00aa*/ 	.short	(.L_29 - .L_28)
	.align		4
.L_28:
        /*00ac*/ 	.word	index@(_Z15transposeMatrixPfS_ii)
        /*00b0*/ 	.word	0x00000000


	//----- nvinfo : EIATTR_MIN_STACK_SIZE
	.align		4
.L_29:
        /*00b4*/ 	.byte	0x04, 0x12
        /*00b6*/ 	.short	(.L_31 - .L_30)
	.align		4
.L_30:
        /*00b8*/ 	.word	index@(_Z15transposeMatrixPfS_ii)
        /*00bc*/ 	.word	0x00000000


	//----- nvinfo : EIATTR_MIN_STACK_SIZE
	.align		4
.L_31:
        /*00c0*/ 	.byte	0x04, 0x12
        /*00c2*/ 	.short	(.L_33 - .L_32)
	.align		4
.L_32:
        /*00c4*/ 	.word	index@(_Z9ISaveDataPfS_ii)
        /*00c8*/ 	.word	0x00000000


	//----- nvinfo : EIATTR_MIN_STACK_SIZE
	.align		4
.L_33:
        /*00cc*/ 	.byte	0x04, 0x12
        /*00ce*/ 	.short	(.L_35 - .L_34)
	.align		4
.L_34:
        /*00d0*/ 	.word	index@(_Z8SaveDataPfS_ii)
        /*00d4*/ 	.word	0x00000000


	//----- nvinfo : EIATTR_MIN_STACK_SIZE
	.align		4
.L_35:
        /*00d8*/ 	.byte	0x04, 0x12
        /*00da*/ 	.short	(.L_37 - .L_36)
	.align		4
.L_36:
        /*00dc*/ 	.word	index@(_Z14INormalizationPfii)
        /*00e0*/ 	.word	0x00000000


	//----- nvinfo : EIATTR_MIN_STACK_SIZE
	.align		4
.L_37:
        /*00e4*/ 	.byte	0x04, 0x12
        /*00e6*/ 	.short	(.L_39 - .L_38)
	.align		4
.L_38:
        /*00e8*/ 	.word	index@(_Z12InverseDwt97Pfiiff)
        /*00ec*/ 	.word	0x00000000


	//----- nvinfo : EIATTR_MIN_STACK_SIZE
	.align		4
.L_39:
        /*00f0*/ 	.byte	0x04, 0x12
        /*00f2*/ 	.short	(.L_41 - .L_40)
	.align		4
.L_40:
        /*00f4*/ 	.word	index@(_Z9dwt97RowsPfiiff)
        /*00f8*/ 	.word	0x00000000


	//----- nvinfo : EIATTR_MIN_STACK_SIZE
	.align		4
.L_41:
        /*00fc*/ 	.byte	0x04, 0x12
        /*00fe*/ 	.short	(.L_43 - .L_42)
	.align		4
.L_42:
        /*0100*/ 	.word	index@(_Z13NormalizationPfii)
        /*0104*/ 	.word	0x00000000
.L_43:


//--------------------- .nv.compat                --------------------------
	.section	.nv.compat,"",@"SHT_CUDA_COMPAT_INFO"
	.align	4
        /*0000*/ 	.byte	0x02, 0x09, 0x00, 0x00, 0x02, 0x02, 0x01, 0x00, 0x02, 0x05, 0x05, 0x00, 0x03, 0x07, 0x01, 0x01
        /*0010*/ 	.byte	0x02, 0x03, 0x00, 0x00, 0x02, 0x06, 0x01, 0x00, 0x04, 0x0b, 0x08, 0x00, 0x01, 0x00, 0x00, 0x00
        /*0020*/ 	.byte	0x00, 0x00, 0x00, 0x00


//--------------------- .nv.info._Z15transposeMatrixPfS_ii --------------------------
	.section	.nv.info._Z15transposeMatrixPfS_ii,"",@"SHT_CUDA_INFO"
	.sectionflags	@""
	.align	4


	//----- nvinfo : EIATTR_CUDA_API_VERSION
	.align		4
        /*0000*/ 	.byte	0x04, 0x37
        /*0002*/ 	.short	(.L_45 - .L_44)
.L_44:
        /*0004*/ 	.word	0x00000082


	//----- nvinfo : EIATTR_KPARAM_INFO
	.align		4
.L_45:
        /*0008*/ 	.byte	0x04, 0x17
        /*000a*/ 	.short	(.L_47 - .L_46)
.L_46:
        /*000c*/ 	.word	0x00000000
        /*0010*/ 	.short	0x0003
        /*0012*/ 	.short	0x0014
        /*0014*/ 	.byte	0x00, 0xf0, 0x11, 0x00


	//----- nvinfo : EIATTR_KPARAM_INFO
	.align		4
.L_47:
        /*0018*/ 	.byte	0x04, 0x17
        /*001a*/ 	.short	(.L_49 - .L_48)
.L_48:
        /*001c*/ 	.word	0x00000000
        /*0020*/ 	.short	0x0002
        /*0022*/ 	.short	0x0010
        /*0024*/ 	.byte	0x00, 0xf0, 0x11, 0x00


	//----- nvinfo : EIATTR_KPARAM_INFO
	.align		4
.L_49:
        /*0028*/ 	.byte	0x04, 0x17
        /*002a*/ 	.short	(.L_51 - .L_50)
.L_50:
        /*002c*/ 	.word	0x00000000
        /*0030*/ 	.short	0x0001
        /*0032*/ 	.short	0x0008
        /*0034*/ 	.byte	0x00, 0xf5, 0x21, 0x00


	//----- nvinfo : EIATTR_KPARAM_INFO
	.align		4
.L_51:
        /*0038*/ 	.byte	0x04, 0x17
        /*003a*/ 	.short	(.L_53 - .L_52)
.L_52:
        /*003c*/ 	.word	0x00000000
        /*0040*/ 	.short	0x0000
        /*0042*/ 	.short	0x0000
        /*0044*/ 	.byte	0x00, 0xf5, 0x21, 0x00


	//----- nvinfo : EIATTR_SPARSE_MMA_MASK
	.align		4
.L_53:
        /*0048*/ 	.byte	0x03, 0x50
        /*004a*/ 	.short	0x0000


	//----- nvinfo : EIATTR_MAXREG_COUNT
	.align		4
        /*004c*/ 	.byte	0x03, 0x1b
        /*004e*/ 	.short	0x00ff


	//----- nvinfo : EIATTR_MERCURY_ISA_VERSION
	.align		4
        /*0050*/ 	.byte	0x03, 0x5f
        /*0052*/ 	.short	0x0101


	//----- nvinfo : EIATTR_VRC_CTA_INIT_COUNT
	.align		4
        /*0054*/ 	.byte	0x02, 0x4a
	.zero		1
	.zero		1


	//----- nvinfo : EIATTR_EXIT_INSTR_OFFSETS
	.align		4
        /*0058*/ 	.byte	0x04, 0x1c
        /*005a*/ 	.short	(.L_55 - .L_54)


	//   ....[0]....
.L_54:
        /*005c*/ 	.word	0x000000c0


	//   ....[1]....
        /*0060*/ 	.word	0x00000160


	//----- nvinfo : EIATTR_CBANK_PARAM_SIZE
	.align		4
.L_55:
        /*0064*/ 	.byte	0x03, 0x19
        /*0066*/ 	.short	0x0018


	//----- nvinfo : EIATTR_PARAM_CBANK
	.align		4
        /*0068*/ 	.byte	0x04, 0x0a
        /*006a*/ 	.short	(.L_57 - .L_56)
	.align		4
.L_56:
        /*006c*/ 	.word	index@(.nv.constant0._Z15transposeMatrixPfS_ii)
        /*0070*/ 	.short	0x0380
        /*0072*/ 	.short	0x0018


	//----- nvinfo : EIATTR_SW_WAR
	.align		4
.L_57:
        /*0074*/ 	.byte	0x04, 0x36
        /*0076*/ 	.short	(.L_59 - .L_58)
.L_58:
        /*0078*/ 	.word	0x00000008
.L_59:


//--------------------- .nv.info._Z9ISaveDataPfS_ii --------------------------
	.section	.nv.info._Z9ISaveDataPfS_ii,"",@"SHT_CUDA_INFO"
	.sectionflags	@""
	.align	4


	//----- nvinfo : EIATTR_CUDA_API_VERSION
	.align		4
        /*0000*/ 	.byte	0x04, 0x37
        /*0002*/ 	.short	(.L_61 - .L_60)
.L_60:
        /*0004*/ 	.word	0x00000082


	//----- nvinfo : EIATTR_KPARAM_INFO
	.align		4
.L_61:
        /*0008*/ 	.byte	0x04, 0x17
        /*000a*/ 	.short	(.L_63 - .L_62)
.L_62:
        /*000c*/ 	.word	0x00000000
        /*0010*/ 	.short	0x0003
        /*0012*/ 	.short	0x0014
        /*0014*/ 	.byte	0x00, 0xf0, 0x11, 0x00


	//----- nvinfo : EIATTR_KPARAM_INFO
	.align		4
.L_63:
        /*0018*/ 	.byte	0x04, 0x17
        /*001a*/ 	.short	(.L_65 - .L_64)
.L_64:
        /*001c*/ 	.word	0x00000000
        /*0020*/ 	.short	0x0002
        /*0022*/ 	.short	0x0010
        /*0024*/ 	.byte	0x00, 0xf0, 0x11, 0x00


	//----- nvinfo : EIATTR_KPARAM_INFO
	.align		4
.L_65:
        /*0028*/ 	.byte	0x04, 0x17
        /*002a*/ 	.short	(.L_67 - .L_66)
.L_66:
        /*002c*/ 	.word	0x00000000
        /*0030*/ 	.short	0x0001
        /*0032*/ 	.short	0x0008
        /*0034*/ 	.byte	0x00, 0xf5, 0x21, 0x00


	//----- nvinfo : EIATTR_KPARAM_INFO
	.align		4
.L_67:
        /*0038*/ 	.byte	0x04, 0x17
        /*003a*/ 	.short	(.L_69 - .L_68)
.L_68:
        /*003c*/ 	.word	0x00000000
        /*0040*/ 	.short	0x0000
        /*0042*/ 	.short	0x0000
        /*0044*/ 	.byte	0x00, 0xf5, 0x21, 0x00


	//----- nvinfo : EIATTR_SPARSE_MMA_MASK
	.align		4
.L_69:
        /*0048*/ 	.byte	0x03, 0x50
        /*004a*/ 	.short	0x0000


	//----- nvinfo : EIATTR_MAXREG_COUNT
	.align		4
        /*004c*/ 	.byte	0x03, 0x1b
        /*004e*/ 	.short	0x00ff


	//----- nvinfo : EIATTR_MERCURY_ISA_VERSION
	.align		4
        /*0050*/ 	.byte	0x03, 0x5f
        /*0052*/ 	.short	0x0101


	//----- nvinfo : EIATTR_VRC_CTA_INIT_COUNT
	.align		4
        /*0054*/ 	.byte	0x02, 0x4a
	.zero		1
	.zero		1


	//----- nvinfo : EIATTR_EXIT_INSTR_OFFSETS
	.align		4
        /*0058*/ 	.byte	0x04, 0x1c
        /*005a*/ 	.short	(.L_71 - .L_70)


	//   ....[0]....
.L_70:
        /*005c*/ 	.word	0x000000e0


	//   ....[1]....
        /*0060*/ 	.word	0x000001c0


	//----- nvinfo : EIATTR_CBANK_PARAM_SIZE
	.align		4
.L_71:
        /*0064*/ 	.byte	0x03, 0x19
        /*0066*/ 	.short	0x0018


	//----- nvinfo : EIATTR_PARAM_CBANK
	.align		4
        /*0068*/ 	.byte	0x04, 0x0a
        /*006a*/ 	.short	(.L_73 - .L_72)
	.align		4
.L_72:
        /*006c*/ 	.word	index@(.nv.constant0._Z9ISaveDataPfS_ii)
        /*0070*/ 	.short	0x0380
        /*0072*/ 	.short	0x0018


	//----- nvinfo : EIATTR_SW_WAR
	.align		4
.L_73:
        /*0074*/ 	.byte	0x04, 0x36
        /*0076*/ 	.short	(.L_75 - .L_74)
.L_74:
        /*0078*/ 	.word	0x00000008
.L_75:


//--------------------- .nv.info._Z8SaveDataPfS_ii --------------------------
	.section	.nv.info._Z8SaveDataPfS_ii,"",@"SHT_CUDA_INFO"
	.sectionflags	@""
	.align	4


	//----- nvinfo : EIATTR_CUDA_API_VERSION
	.align		4
        /*0000*/ 	.byte	0x04, 0x37
        /*0002*/ 	.short	(.L_77 - .L_76)
.L_76:
        /*0004*/ 	.word	0x00000082


	//----- nvinfo : EIATTR_KPARAM_INFO
	.align		4
.L_77:
        /*0008*/ 	.byte	0x04, 0x17
        /*000a*/ 	.short	(.L_79 - .L_78)
.L_78:
        /*000c*/ 	.word	0x00000000
        /*0010*/ 	.short	0x0003
        /*0012*/ 	.short	0x0014
        /*0014*/ 	.byte	0x00, 0xf0, 0x11, 0x00


	//----- nvinfo : EIATTR_KPARAM_INFO
	.align		4
.L_79:
        /*0018*/ 	.byte	0x04, 0x17
        /*001a*/ 	.short	(.L_81 - .L_80)
.L_80:
        /*001c*/ 	.word	0x00000000
        /*0020*/ 	.short	0x0002
        /*0022*/ 	.short	0x0010
        /*0024*/ 	.byte	0x00, 0xf0, 0x11, 0x00


	//----- nvinfo : EIATTR_KPARAM_INFO
	.align		4
.L_81:
        /*0028*/ 	.byte	0x04, 0x17
        /*002a*/ 	.short	(.L_83 - .L_82)
.L_82:
        /*002c*/ 	.word	0x00000000
        /*0030*/ 	.short	0x0001
        /*0032*/ 	.short	0x0008
        /*0034*/ 	.byte	0x00, 0xf5, 0x21, 0x00


	//----- nvinfo : EIATTR_KPARAM_INFO
	.align		4
.L_83:
        /*0038*/ 	.byte	0x04, 0x17
        /*003a*/ 	.short	(.L_85 - .L_84)
.L_84:
        /*003c*/ 	.word	0x00000000
        /*0040*/ 	.short	0x0000
        /*0042*/ 	.short	0x0000
        /*0044*/ 	.byte	0x00, 0xf5, 0x21, 0x00


	//----- nvinfo : EIATTR_SPARSE_MMA_MASK
	.align		4
.L_85:
        /*0048*/ 	.byte	0x03, 0x50
        /*004a*/ 	.short	0x0000


	//----- nvinfo : EIATTR_MAXREG_COUNT
	.align		4
        /*004c*/ 	.byte	0x03, 0x1b
        /*004e*/ 	.short	0x00ff


	//----- nvinfo : EIATTR_MERCURY_ISA_VERSION
	.align		4
        /*0050*/ 	.byte	0x03, 0x5f
        /*0052*/ 	.short	0x0101


	//----- nvinfo : EIATTR_VRC_CTA_INIT_COUNT
	.align		4
        /*0054*/ 	.byte	0x02, 0x4a
	.zero		1
	.zero		1


	//----- nvinfo : EIATTR_EXIT_INSTR_OFFSETS
	.align		4
        /*0058*/ 	.byte	0x04, 0x1c
        /*005a*/ 	.short	(.L_87 - .L_86)


	//   ....[0]....
.L_86:
        /*005c*/ 	.word	0x000000c0


	//   ....[1]....
        /*0060*/ 	.word	0x000001a0


	//   ....[2]....
        /*0064*/ 	.word	0x00000260


	//----- nvinfo : EIATTR_CRS_STACK_SIZE
	.align		4
.L_87:
        /*0068*/ 	.byte	0x04, 0x1e
        /*006a*/ 	.short	(.L_89 - .L_88)
.L_88:
        /*006c*/ 	.word	0x00000000


	//----- nvinfo : EIATTR_CBANK_PARAM_SIZE
	.align		4
.L_89:
        /*0070*/ 	.byte	0x03, 0x19
        /*0072*/ 	.short	0x0018


	//----- nvinfo : EIATTR_PARAM_CBANK
	.align		4
        /*0074*/ 	.byte	0x04, 0x0a
        /*0076*/ 	.short	(.L_91 - .L_90)
	.align		4
.L_90:
        /*0078*/ 	.word	index@(.nv.constant0._Z8SaveDataPfS_ii)
        /*007c*/ 	.short	0x0380
        /*007e*/ 	.short	0x0018


	//----- nvinfo : EIATTR_SW_WAR
	.align		4
.L_91:
        /*0080*/ 	.byte	0x04, 0x36
        /*0082*/ 	.short	(.L_93 - .L_92)
.L_92:
        /*0084*/ 	.word	0x00000008
.L_93:


//--------------------- .nv.info._Z14INormalizationPfii --------------------------
	.section	.nv.info._Z14INormalizationPfii,"",@"SHT_CUDA_INFO"
	.sectionflags	@""
	.align	4


	//----- nvinfo : EIATTR_CUDA_API_VERSION
	.align		4
        /*0000*/ 	.byte	0x04, 0x37
        /*0002*/ 	.short	(.L_95 - .L_94)
.L_94:
        /*0004*/ 	.word	0x00000082


	//----- nvinfo : EIATTR_KPARAM_INFO
	.align		4
.L_95:
        /*0008*/ 	.byte	0x04, 0x17
        /*000a*/ 	.short	(.L_97 - .L_96)
.L_96:
        /*000c*/ 	.word	0x00000000
        /*0010*/ 	.short	0x0002
        /*0012*/ 	.short	0x000c
        /*0014*/ 	.byte	0x00, 0xf0, 0x11, 0x00


	//----- nvinfo : EIATTR_KPARAM_INFO
	.align		4
.L_97:
        /*0018*/ 	.byte	0x04, 0x17
        /*001a*/ 	.short	(.L_99 - .L_98)
.L_98:
        /*001c*/ 	.word	0x00000000
        /*0020*/ 	.short	0x0001
        /*0022*/ 	.short	0x0008
        /*0024*/ 	.byte	0x00, 0xf0, 0x11, 0x00


	//----- nvinfo : EIATTR_KPARAM_INFO
	.align		4
.L_99:
        /*0028*/ 	.byte	0x04, 0x17
        /*002a*/ 	.short	(.L_101 - .L_100)
.L_100:
        /*002c*/ 	.word	0x00000000
        /*0030*/ 	.short	0x0000
        /*0032*/ 	.short	0x0000
        /*0034*/ 	.byte	0x00, 0xf5, 0x21, 0x00


	//----- nvinfo : EIATTR_SPARSE_MMA_MASK
	.align		4
.L_101:
        /*0038*/ 	.byte	0x03, 0x50
        /*003a*/ 	.short	0x0000


	//----- nvinfo : EIATTR_MAXREG_COUNT
	.align		4
        /*003c*/ 	.byte	0x03, 0x1b
        /*003e*/ 	.short	0x00ff


	//----- nvinfo : EIATTR_NUM_BARRIERS
	.align		4
        /*0040*/ 	.byte	0x02, 0x4c
        /*0042*/ 	.byte	0x01
	.zero		1


	//----- nvinfo : EIATTR_MERCURY_ISA_VERSION
	.align		4
        /*0044*/ 	.byte	0x03, 0x5f
        /*0046*/ 	.short	0x0101


	//----- nvinfo : EIATTR_VRC_CTA_INIT_COUNT
	.align		4
        /*0048*/ 	.byte	0x02, 0x4a
	.zero		1
	.zero		1


	//----- nvinfo : EIATTR_EXIT_INSTR_OFFSETS
	.align		4
        /*004c*/ 	.byte	0x04, 0x1c
        /*004e*/ 	.short	(.L_103 - .L_102)


	//   ....[0]....
.L_102:
        /*0050*/ 	.word	0x000000d0


	//   ....[1]....
        /*0054*/ 	.word	0x00000350


	//   ....[2]....
        /*0058*/ 	.word	0x00000500


	//----- nvinfo : EIATTR_CRS_STACK_SIZE
	.align		4
.L_103:
        /*005c*/ 	.byte	0x04, 0x1e
        /*005e*/ 	.short	(.L_105 - .L_104)
.L_104:
        /*0060*/ 	.word	0x00000000


	//----- nvinfo : EIATTR_CBANK_PARAM_SIZE
	.align		4
.L_105:
        /*0064*/ 	.byte	0x03, 0x19
        /*0066*/ 	.short	0x0010


	//----- nvinfo : EIATTR_PARAM_CBANK
	.align		4
        /*0068*/ 	.byte	0x04, 0x0a
        /*006a*/ 	.short	(.L_107 - .L_106)
	.align		4
.L_106:
        /*006c*/ 	.word	index@(.nv.constant0._Z14INormalizationPfii)
        /*0070*/ 	.short	0x0380
        /*0072*/ 	.short	0x0010


	//----- nvinfo : EIATTR_SW_WAR
	.align		4
.L_107:
        /*0074*/ 	.byte	0x04, 0x36
        /*0076*/ 	.short	(.L_109 - .L_108)
.L_108:
        /*0078*/ 	.word	0x00000008
.L_109:


//--------------------- .nv.info._Z12InverseDwt97Pfiiff --------------------------
	.section	.nv.info._Z12InverseDwt97Pfiiff,"",@"SHT_CUDA_INFO"
	.sectionflags	@""
	.align	4


	//----- nvinfo : EIATTR_CUDA_API_VERSION
	.align		4
        /*0000*/ 	.byte	0x04, 0x37
        /*0002*/ 	.short	(.L_111 - .L_110)
.L_110:
        /*0004*/ 	.word	0x00000082


	//----- nvinfo : EIATTR_KPARAM_INFO
	.align		4
.L_111:
        /*0008*/ 	.byte	0x04, 0x17
        /*000a*/ 	.short	(.L_113 - .L_112)
.L_112:
        /*000c*/ 	.word	0x00000000
        /*0010*/ 	.short	0x0004
        /*0012*/ 	.short	0x0014
        /*0014*/ 	.byte	0x00, 0xf0, 0x11, 0x00


	//----- nvinfo : EIATTR_KPARAM_INFO
	.align		4
.L_113:
        /*0018*/ 	.byte	0x04, 0x17
        /*001a*/ 	.short	(.L_115 - .L_114)
.L_114:
        /*001c*/ 	.word	0x00000000
        /*0020*/ 	.short	0x0003
        /*0022*/ 	.short	0x0010
        /*0024*/ 	.byte	0x00, 0xf0, 0x11, 0x00


	//----- nvinfo : EIATTR_KPARAM_INFO
	.align		4
.L_115:
        /*0028*/ 	.byte	0x04, 0x17
        /*002a*/ 	.short	(.L_117 - .L_116)
.L_116:
        /*002c*/ 	.word	0x00000000
        /*0030*/ 	.short	0x0002
        /*0032*/ 	.short	0x000c
        /*0034*/ 	.byte	0x00, 0xf0, 0x11, 0x00


	//----- nvinfo : EIATTR_KPARAM_INFO
	.align		4
.L_117:
        /*0038*/ 	.byte	0x04, 0x17
        /*003a*/ 	.short	(.L_119 - .L_118)
.L_118:
        /*003c*/ 	.word	0x00000000
        /*0040*/ 	.short	0x0001
        /*0042*/ 	.short	0x0008
        /*0044*/ 	.byte	0x00, 0xf0, 0x11, 0x00


	//----- nvinfo : EIATTR_KPARAM_INFO
	.align		4
.L_119:
        /*0048*/ 	.byte	0x04, 0x17
        /*004a*/ 	.short	(.L_121 - .L_120)
.L_120:
        /*004c*/ 	.word	0x00000000
        /*0050*/ 	.short	0x0000
        /*0052*/ 	.short	0x0000
        /*0054*/ 	.byte	0x00, 0xf5, 0x21, 0x00


	//----- nvinfo : EIATTR_SPARSE_MMA_MASK
	.align		4
.L_121:
        /*0058*/ 	.byte	0x03, 0x50
        /*005a*/ 	.short	0x0000


	//----- nvinfo : EIATTR_MAXREG_COUNT
	.align		4
        /*005c*/ 	.byte	0x03, 0x1b
        /*005e*/ 	.short	0x00ff


	//----- nvinfo : EIATTR_NUM_BARRIERS
	.align		4
        /*0060*/ 	.byte	0x02, 0x4c
        /*0062*/ 	.byte	0x01
	.zero		1


	//----- nvinfo : EIATTR_MERCURY_ISA_VERSION
	.align		4
        /*0064*/ 	.byte	0x03, 0x5f
        /*0066*/ 	.short	0x0101


	//----- nvinfo : EIATTR_VRC_CTA_INIT_COUNT
	.align		4
        /*0068*/ 	.byte	0x02, 0x4a
	.zero		1
	.zero		1


	//----- nvinfo : EIATTR_EXIT_INSTR_OFFSETS
	.align		4
        /*006c*/ 	.byte	0x04, 0x1c
        /*006e*/ 	.short	(.L_123 - .L_122)


	//   ....[0]....
.L_122:
        /*0070*/ 	.word	0x000000d0


	//   ....[1]....
        /*0074*/ 	.word	0x00000490


	//----- nvinfo : EIATTR_CRS_STACK_SIZE
	.align		4
.L_123:
        /*0078*/ 	.byte	0x04, 0x1e
        /*007a*/ 	.short	(.L_125 - .L_124)
.L_124:
        /*007c*/ 	.word	0x00000000


	//----- nvinfo : EIATTR_CBANK_PARAM_SIZE
	.align		4
.L_125:
        /*0080*/ 	.byte	0x03, 0x19
        /*0082*/ 	.short	0x0018


	//----- nvinfo : EIATTR_PARAM_CBANK
	.align		4
        /*0084*/ 	.byte	0x04, 0x0a
        /*0086*/ 	.short	(.L_127 - .L_126)
	.align		4
.L_126:
        /*0088*/ 	.word	index@(.nv.constant0._Z12InverseDwt97Pfiiff)
        /*008c*/ 	.short	0x0380
        /*008e*/ 	.short	0x0018


	//----- nvinfo : EIATTR_SW_WAR
	.align		4
.L_127:
        /*0090*/ 	.byte	0x04, 0x36
        /*0092*/ 	.short	(.L_129 - .L_128)
.L_128:
        /*0094*/ 	.word	0x00000008
.L_129:


//--------------------- .nv.info._Z9dwt97RowsPfiiff --------------------------
	.section	.nv.info._Z9dwt97RowsPfiiff,"",@"SHT_CUDA_INFO"
	.sectionflags	@""
	.align	4


	//----- nvinfo : EIATTR_CUDA_API_VERSION
	.align		4
        /*0000*/ 	.byte	0x04, 0x37
        /*0002*/ 	.short	(.L_131 - .L_130)
.L_130:
        /*0004*/ 	.word	0x00000082


	//----- nvinfo : EIATTR_KPARAM_INFO
	.align		4
.L_131:
        /*0008*/ 	.byte	0x04, 0x17
        /*000a*/ 	.short	(.L_133 - .L_132)
.L_132:
        /*000c*/ 	.word	0x00000000
        /*0010*/ 	.short	0x0004
        /*0012*/ 	.short	0x0014
        /*0014*/ 	.byte	0x00, 0xf0, 0x11, 0x00


	//----- nvinfo : EIATTR_KPARAM_INFO
	.align		4
.L_133:
        /*0018*/ 	.byte	0x04, 0x17
        /*001a*/ 	.short	(.L_135 - .L_134)
.L_134:
        /*001c*/ 	.word	0x00000000
        /*0020*/ 	.short	0x0003
        /*0022*/ 	.short	0x0010
        /*0024*/ 	.byte	0x00, 0xf0, 0x11, 0x00


	//----- nvinfo : EIATTR_KPARAM_INFO
	.align		4
.L_135:
        /*0028*/ 	.byte	0x04, 0x17
        /*002a*/ 	.short	(.L_137 - .L_136)
.L_136:
        /*002c*/ 	.word	0x00000000
        /*0030*/ 	.short	0x0002
        /*0032*/ 	.short	0x000c
        /*0034*/ 	.byte	0x00, 0xf0, 0x11, 0x00


	//----- nvinfo : EIATTR_KPARAM_INFO
	.align		4
.L_137:
        /*0038*/ 	.byte	0x04, 0x17
        /*003a*/ 	.short	(.L_139 - .L_138)
.L_138:
        /*003c*/ 	.word	0x00000000
        /*0040*/ 	.short	0x0001
        /*0042*/ 	.short	0x0008
        /*0044*/ 	.byte	0x00, 0xf0, 0x11, 0x00


	//----- nvinfo : EIATTR_KPARAM_INFO
	.align		4
.L_139:
        /*0048*/ 	.byte	0x04, 0x17
        /*004a*/ 	.short	(.L_141 - .L_140)
.L_140:
        /*004c*/ 	.word	0x00000000
        /*0050*/ 	.short	0x0000
        /*0052*/ 	.short	0x0000
        /*0054*/ 	.byte	0x00, 0xf5, 0x21, 0x00


	//----- nvinfo : EIATTR_SPARSE_MMA_MASK
	.align		4
.L_141:
        /*0058*/ 	.byte	0x03, 0x50
        /*005a*/ 	.short	0x0000


	//----- nvinfo : EIATTR_MAXREG_COUNT
	.align		4
        /*005c*/ 	.byte	0x03, 0x1b
        /*005e*/ 	.short	0x00ff


	//----- nvinfo : EIATTR_NUM_BARRIERS
	.align		4
        /*0060*/ 	.byte	0x02, 0x4c
        /*0062*/ 	.byte	0x01
	.zero		1


	//----- nvinfo : EIATTR_MERCURY_ISA_VERSION
	.align		4
        /*0064*/ 	.byte	0x03, 0x5f
        /*0066*/ 	.short	0x0101


	//----- nvinfo : EIATTR_VRC_CTA_INIT_COUNT
	.align		4
        /*0068*/ 	.byte	0x02, 0x4a
	.zero		1
	.zero		1


	//----- nvinfo : EIATTR_EXIT_INSTR_OFFSETS
	.align		4
        /*006c*/ 	.byte	0x04, 0x1c
        /*006e*/ 	.short	(.L_143 - .L_142)


	//   ....[0]....
.L_142:
        /*0070*/ 	.word	0x000000d0


	//   ....[1]....
        /*0074*/ 	.word	0x00000430


	//----- nvinfo : EIATTR_CRS_STACK_SIZE
	.align		4
.L_143:
        /*0078*/ 	.byte	0x04, 0x1e
        /*007a*/ 	.short	(.L_145 - .L_144)
.L_144:
        /*007c*/ 	.word	0x00000000


	//----- nvinfo : EIATTR_CBANK_PARAM_SIZE
	.align		4
.L_145:
        /*0080*/ 	.byte	0x03, 0x19
        /*0082*/ 	.short	0x0018


	//----- nvinfo : EIATTR_PARAM_CBANK
	.align		4
        /*0084*/ 	.byte	0x04, 0x0a
        /*0086*/ 	.short	(.L_147 - .L_146)
	.align		4
.L_146:
        /*0088*/ 	.word	index@(.nv.constant0._Z9dwt97RowsPfiiff)
        /*008c*/ 	.short	0x0380
        /*008e*/ 	.short	0x0018


	//----- nvinfo : EIATTR_SW_WAR
	.align		4
.L_147:
        /*0090*/ 	.byte	0x04, 0x36
        /*0092*/ 	.short	(.L_149 - .L_148)
.L_148:
        /*0094*/ 	.word	0x00000008
.L_149:


//--------------------- .nv.info._Z13NormalizationPfii --------------------------
	.section	.nv.info._Z13NormalizationPfii,"",@"SHT_CUDA_INFO"
	.sectionflags	@""
	.align	4


	//----- nvinfo : EIATTR_CUDA_API_VERSION
	.align		4
        /*0000*/ 	.byte	0x04, 0x37
        /*0002*/ 	.short	(.L_151 - .L_150)
.L_150:
        /*0004*/ 	.word	0x00000082


	//----- nvinfo : EIATTR_KPARAM_INFO
	.align		4
.L_151:
        /*0008*/ 	.byte	0x04, 0x17
        /*000a*/ 	.short	(.L_153 - .L_152)
.L_152:
        /*000c*/ 	.word	0x00000000
        /*0010*/ 	.short	0x0002
        /*0012*/ 	.short	0x000c
        /*0014*/ 	.byte	0x00, 0xf0, 0x11, 0x00


	//----- nvinfo : EIATTR_KPARAM_INFO
	.align		4
.L_153:
        /*0018*/ 	.byte	0x04, 0x17
        /*001a*/ 	.short	(.L_155 - .L_154)
.L_154:
        /*001c*/ 	.word	0x00000000
        /*0020*/ 	.short	0x0001
        /*0022*/ 	.short	0x0008
        /*0024*/ 	.byte	0x00, 0xf0, 0x11, 0x00


	//----- nvinfo : EIATTR_KPARAM_INFO
	.align		4
.L_155:
        /*0028*/ 	.byte	0x04, 0x17
        /*002a*/ 	.short	(.L_157 - .L_156)
.L_156:
        /*002c*/ 	.word	0x00000000
        /*0030*/ 	.short	0x0000
        /*0032*/ 	.short	0x0000
        /*0034*/ 	.byte	0x00, 0xf5, 0x21, 0x00


	//----- nvinfo : EIATTR_SPARSE_MMA_MASK
	.align		4
.L_157:
        /*0038*/ 	.byte	0x03, 0x50
        /*003a*/ 	.short	0x0000


	//----- nvinfo : EIATTR_MAXREG_COUNT
	.align		4
        /*003c*/ 	.byte	0x03, 0x1b
        /*003e*/ 	.short	0x00ff


	//----- nvinfo : EIATTR_NUM_BARRIERS
	.align		4
        /*0040*/ 	.byte	0x02, 0x4c
        /*0042*/ 	.byte	0x01
	.zero		1


	//----- nvinfo : EIATTR_MERCURY_ISA_VERSION
	.align		4
        /*0044*/ 	.byte	0x03, 0x5f
        /*0046*/ 	.short	0x0101


	//----- nvinfo : EIATTR_VRC_CTA_INIT_COUNT
	.align		4
        /*0048*/ 	.byte	0x02, 0x4a
	.zero		1
	.zero		1


	//----- nvinfo : EIATTR_EXIT_INSTR_OFFSETS
	.align		4
        /*004c*/ 	.byte	0x04, 0x1c
        /*004e*/ 	.short	(.L_159 - .L_158)


	//   ....[0]....
.L_158:
        /*0050*/ 	.word	0x000000d0


	//   ....[1]....
        /*0054*/ 	.word	0x00000200


	//   ....[2]....
        /*0058*/ 	.word	0x00000280


	//----- nvinfo : EIATTR_CRS_STACK_SIZE
	.align		4
.L_159:
        /*005c*/ 	.byte	0x04, 0x1e
        /*005e*/ 	.short	(.L_161 - .L_160)
.L_160:
        /*0060*/ 	.word	0x00000000


	//----- nvinfo : EIATTR_CBANK_PARAM_SIZE
	.align		4
.L_161:
        /*0064*/ 	.byte	0x03, 0x19
        /*0066*/ 	.short	0x0010


	//----- nvinfo : EIATTR_PARAM_CBANK
	.align		4
        /*0068*/ 	.byte	0x04, 0x0a
        /*006a*/ 	.short	(.L_163 - .L_162)
	.align		4
.L_162:
        /*006c*/ 	.word	index@(.nv.constant0._Z13NormalizationPfii)
        /*0070*/ 	.short	0x0380
        /*0072*/ 	.short	0x0010


	//----- nvinfo : EIATTR_SW_WAR
	.align		4
.L_163:
        /*0074*/ 	.byte	0x04, 0x36
        /*0076*/ 	.short	(.L_165 - .L_164)
.L_164:
        /*0078*/ 	.word	0x00000008
.L_165:


//--------------------- .nv.callgraph             --------------------------
	.section	.nv.callgraph,"",@"SHT_CUDA_CALLGRAPH"
	.align	4
	.sectionentsize	8
	.align		4
        /*0000*/ 	.word	0x00000000
	.align		4
        /*0004*/ 	.word	0xffffffff
	.align		4
        /*0008*/ 	.word	0x00000000
	.align		4
        /*000c*/ 	.word	0xfffffffe
	.align		4
        /*0010*/ 	.word	0x00000000
	.align		4
        /*0014*/ 	.word	0xfffffffd
	.align		4
        /*0018*/ 	.word	0x00000000
	.align		4
        /*001c*/ 	.word	0xfffffffc


//--------------------- .text._Z15transposeMatrixPfS_ii --------------------------
	.section	.text._Z15transposeMatrixPfS_ii,"ax",@progbits
	.align	128
        .global         _Z15transposeMatrixPfS_ii
        .type           _Z15transposeMatrixPfS_ii,@function
        .size           _Z15transposeMatrixPfS_ii,(.L_x_32 - _Z15transposeMatrixPfS_ii)
        .other          _Z15transposeMatrixPfS_ii,@"STO_CUDA_ENTRY STV_DEFAULT"
_Z15transposeMatrixPfS_ii:
.text._Z15transposeMatrixPfS_ii:
[----:B------:R-:W-:Y:S01]  /*0000*/  LDC R1, c[0x0][0x37c] ;  /* 0x0000df00ff017b82 */ /* 0x000fe20000000800 */
[----:B------:R-:W0:Y:S07]  /*0010*/  S2R R2, SR_TID.X ;  /* 0x0000000000027919 */ /* 0x000e2e0000002100 */
[----:B------:R-:W1:Y:S01]  /*0020*/  LDC R0, c[0x0][0x364] ;  /* 0x0000d900ff007b82 */ /* 0x000e620000000800 */
[----:B------:R-:W2:Y:S01]  /*0030*/  LDCU.64 UR6, c[0x0][0x390] ;  /* 0x00007200ff0677ac */ /* 0x000ea20008000a00 */
[----:B------:R-:W1:Y:S06]  /*0040*/  S2R R3, SR_TID.Y ;  /* 0x0000000000037919 */ /* 0x000e6c0000002200 */
[----:B------:R-:W0:Y:S08]  /*0050*/  S2UR UR5, SR_CTAID.X ;  /* 0x00000000000579c3 */ /* 0x000e300000002500 */
[----:B------:R-:W0:Y:S08]  /*0060*/  LDC R7, c[0x0][0x360] ;  /* 0x0000d800ff077b82 */ /* 0x000e300000000800 */
[----:B------:R-:W1:Y:S01]  /*0070*/  S2UR UR4, SR_CTAID.Y ;  /* 0x00000000000479c3 */ /* 0x000e620000002600 */
[----:B0-----:R-:W-:-:S05]  /*0080*/  IMAD R7, R7, UR5, R2 ;  /* 0x0000000507077c24 */ /* 0x001fca000f8e0202 */
[----:B--2---:R-:W-:Y:S01]  /*0090*/  ISETP.GE.AND P0, PT, R7, UR7, PT ;  /* 0x0000000707007c0c */ /* 0x004fe2000bf06270 */
[----:B-1----:R-:W-:-:S05]  /*00a0*/  IMAD R0, R0, UR4, R3 ;  /* 0x0000000400007c24 */ /* 0x002fca000f8e0203 */
[----:B------:R-:W-:-:S13]  /*00b0*/  ISETP.GE.OR P0, PT, R0, UR6, P0 ;  /* 0x0000000600007c0c */ /* 0x000fda0008706670 */
[----:B------:R-:W-:Y:S05]  /*00c0*/  @P0 EXIT ;  /* 0x000000000000094d */ /* 0x000fea0003800000 */
[----:B------:R-:W0:Y:S01]  /*00d0*/  LDC.64 R2, c[0x0][0x380] ;  /* 0x0000e000ff027b82 */ /* 0x000e220000000a00 */
[----:B------:R-:W1:Y:S01]  /*00e0*/  LDCU.64 UR4, c[0x0][0x358] ;  /* 0x00006b00ff0477ac */ /* 0x000e620008000a00 */
[----:B------:R-:W-:-:S04]  /*00f0*/  IMAD R5, R0, UR7, R7 ;  /* 0x0000000700057c24 */ /* 0x000fc8000f8e0207 */
[----:B0-----:R-:W-:Y:S02]  /*0100*/  IMAD.WIDE R2, R5, 0x4, R2 ;  /* 0x0000000405027825 */ /* 0x001fe400078e0202 */
[----:B------:R-:W0:Y:S04]  /*0110*/  LDC.64 R4, c[0x0][0x388] ;  /* 0x0000e200ff047b82 */ /* 0x000e280000000a00 */
[----:B-1----:R-:W2:Y:S01]  /*0120*/  LDG.E R3, desc[UR4][R2.64] ;  /* 0x0000000402037981 */ /* 0x002ea2000c1e1900 */
[----:B------:R-:W-:-:S04]  /*0130*/  IMAD R7, R7, UR6, R0 ;  /* 0x0000000607077c24 */ /* 0x000fc8000f8e0200 */
[----:B0-----:R-:W-:-:S05]  /*0140*/  IMAD.WIDE R4, R7, 0x4, R4 ;  /* 0x0000000407047825 */ /* 0x001fca00078e0204 */
[----:B--2---:R-:W-:Y:S01]  /*0150*/  STG.E desc[UR4][R4.64], R3 ;  /* 0x0000000304007986 */ /* 0x004fe2000c101904 */
[----:B------:R-:W-:Y:S05]  /*0160*/  EXIT ;  /* 0x000000000000794d */ /* 0x000fea0003800000 */
.L_x_0:
[----:B------:R-:W-:-:S00]  /*0170*/  BRA `(.L_x_0) ;  /* 0xfffffffc00fc7947 */ /* 0x000fc0000383ffff */
[----:B------:R-:W-:-:S00]  /*0180*/  NOP ;  /* 0x0000000000007918 */ /* 0x000fc00000000000 */
[----:B------:R-:W-:-:S00]  /*0190*/  NOP ;  /* 0x0000000000007918 */ /* 0x000fc00000000000 */
[----:B------:R-:W-:-:S00]  /*01a0*/  NOP ;  /* 0x0000000000007918 */ /* 0x000fc00000000000 */
[----:B------:R-:W-:-:S00]  /*01b0*/  NOP ;  /* 0x0000000000007918 */ /* 0x000fc00000000000 */
[----:B------:R-:W-:-:S00]  /*01c0*/  NOP ;  /* 0x0000000000007918 */ /* 0x000fc00000000000 */
[----:B------:R-:W-:-:S00]  /*01d0*/  NOP ;  /* 0x0000000000007918 */ /* 0x000fc00000000000 */
[----:B------:R-:W-:-:S00]  /*01e0*/  NOP ;  /* 0x0000000000007918 */ /* 0x000fc00000000000 */
[----:B------:R-:W-:-:S00]  /*01f0*/  NOP ;  /* 0x0000000000007918 */ /* 0x000fc00000000000 */
.L_x_32:


//--------------------- .text._Z9ISaveDataPfS_ii  --------------------------
	.section	.text._Z9ISaveDataPfS_ii,"ax",@progbits
	.align	128
        .global         _Z9ISaveDataPfS_ii
        .type           _Z9ISaveDataPfS_ii,@function
        .size           _Z9ISaveDataPfS_ii,(.L_x_33 - _Z9ISaveDataPfS_ii)
        .other          _Z9ISaveDataPfS_ii,@"STO_CUDA_ENTRY STV_DEFAULT"
_Z9ISaveDataPfS_ii:
.text._Z9ISaveDataPfS_ii:
[----:B------:R-:W-:Y:S01]  /*0000*/  LDC R1, c[0x0][0x37c] ;  /* 0x0000df00ff017b82 */ /* 0x000fe20000000800 */
[----:B------:R-:W0:Y:S07]  /*0010*/  S2R R3, SR_TID.Y ;  /* 0x0000000000037919 */ /* 0x000e2e0000002200 */
[----:B------:R-:W1:Y:S01]  /*0020*/  LDC R7, c[0x0][0x360] ;  /* 0x0000d800ff077b82 */ /* 0x000e620000000800 */
[----:B------:R-:W1:Y:S07]  /*0030*/  S2R R4, SR_TID.X ;  /* 0x0000000000047919 */ /* 0x000e6e0000002100 */
[----:B------:R-:W0:Y:S08]  /*0040*/  S2UR UR5, SR_CTAID.Y ;  /* 0x00000000000579c3 */ /* 0x000e300000002600 */
[----:B------:R-:W0:Y:S08]  /*0050*/  LDC R0, c[0x0][0x364] ;  /* 0x0000d900ff007b82 */ /* 0x000e300000000800 */
[----:B------:R-:W2:Y:S08]  /*0060*/  LDC.64 R8, c[0x0][0x390] ;  /* 0x0000e400ff087b82 */ /* 0x000eb00000000a00 */
[----:B------:R-:W1:Y:S01]  /*0070*/  S2UR UR4, SR_CTAID.X ;  /* 0x00000000000479c3 */ /* 0x000e620000002500 */
[----:B0-----:R-:W-:Y:S01]  /*0080*/  IMAD R0, R0, UR5, R3 ;  /* 0x0000000500007c24 */ /* 0x001fe2000f8e0203 */
[----:B--2---:R-:W-:-:S04]  /*0090*/  LEA.HI R2, R8, R8, RZ, 0x1 ;  /* 0x0000000808027211 */ /* 0x004fc800078f08ff */
[----:B------:R-:W-:Y:S02]  /*00a0*/  ISETP.GE.AND P0, PT, R0, R9, PT ;  /* 0x000000090000720c */ /* 0x000fe40003f06270 */
[----:B------:R-:W-:Y:S01]  /*00b0*/  SHF.R.S32.HI R6, RZ, 0x1, R2 ;  /* 0x00000001ff067819 */ /* 0x000fe20000011402 */
[----:B-1----:R-:W-:-:S05]  /*00c0*/  IMAD R7, R7, UR4, R4 ;  /* 0x0000000407077c24 */ /* 0x002fca000f8e0204 */
[----:B------:R-:W-:-:S13]  /*00d0*/  ISETP.GE.OR P0, PT, R7, R6, P0 ;  /* 0x000000060700720c */ /* 0x000fda0000706670 */
[----:B------:R-:W-:Y:S05]  /*00e0*/  @P0 EXIT ;  /* 0x000000000000094d */ /* 0x000fea0003800000 */
[----:B------:R-:W0:Y:S01]  /*00f0*/  LDC.64 R2, c[0x0][0x380] ;  /* 0x0000e000ff027b82 */ /* 0x000e220000000a00 */
[----:B------:R-:W1:Y:S01]  /*0100*/  LDCU.64 UR4, c[0x0][0x358] ;  /* 0x00006b00ff0477ac */ /* 0x000e620008000a00 */
[----:B------:R-:W-:-:S04]  /*0110*/  IMAD R5, R0, R8, R7 ;  /* 0x0000000800057224 */ /* 0x000fc800078e0207 */
[----:B0-----:R-:W-:Y:S02]  /*0120*/  IMAD.WIDE R2, R5, 0x4, R2 ;  /* 0x0000000405027825 */ /* 0x001fe400078e0202 */
[----:B------:R-:W0:Y:S03]  /*0130*/  LDC.64 R4, c[0x0][0x388] ;  /* 0x0000e200ff047b82 */ /* 0x000e260000000a00 */
[----:B-1----:R-:W2:Y:S01]  /*0140*/  LDG.E R9, desc[UR4][R2.64] ;  /* 0x0000000402097981 */ /* 0x002ea2000c1e1900 */
[----:B------:R-:W-:-:S05]  /*0150*/  IMAD R0, R0, R6, R7 ;  /* 0x0000000600007224 */ /* 0x000fca00078e0207 */
[----:B------:R-:W-:-:S05]  /*0160*/  SHF.L.U32 R7, R0, 0x1, RZ ;  /* 0x0000000100077819 */ /* 0x000fca00000006ff */
[----:B0-----:R-:W-:-:S04]  /*0170*/  IMAD.WIDE R4, R7, 0x4, R4 ;  /* 0x0000000407047825 */ /* 0x001fc800078e0204 */
[----:B------:R-:W-:Y:S01]  /*0180*/  IMAD.WIDE R6, R6, 0x4, R2 ;  /* 0x0000000406067825 */ /* 0x000fe200078e0202 */
[----:B--2---:R-:W-:Y:S05]  /*0190*/  STG.E desc[UR4][R4.64], R9 ;  /* 0x0000000904007986 */ /* 0x004fea000c101904 */
[----:B------:R-:W2:Y:S04]  /*01a0*/  LDG.E R7, desc[UR4][R6.64] ;  /* 0x0000000406077981 */ /* 0x000ea8000c1e1900 */
[----:B--2---:R-:W-:Y:S01]  /*01b0*/  STG.E desc[UR4][R4.64+0x4], R7 ;  /* 0x0000040704007986 */ /* 0x004fe2000c101904 */
[----:B------:R-:W-:Y:S05]  /*01c0*/  EXIT ;  /* 0x000000000000794d */ /* 0x000fea0003800000 */
.L_x_1:
        /* <DEDUP_REMOVED lines=11> */
.L_x_33:


//--------------------- .text._Z8SaveDataPfS_ii   --------------------------
	.section	.text._Z8SaveDataPfS_ii,"ax",@progbits
	.align	128
        .global         _Z8SaveDataPfS_ii
        .type           _Z8SaveDataPfS_ii,@function
        .size           _Z8SaveDataPfS_ii,(.L_x_34 - _Z8SaveDataPfS_ii)
        .other          _Z8SaveDataPfS_ii,@"STO_CUDA_ENTRY STV_DEFAULT"
_Z8SaveDataPfS_ii:
.text._Z8SaveDataPfS_ii:
[----:B------:R-:W-:Y:S01]  /*0000*/  LDC R1, c[0x0][0x37c] ;  /* 0x0000df00ff017b82 */ /* 0x000fe20000000800 */
[----:B------:R-:W0:Y:S07]  /*0010*/  S2R R4, SR_TID.Y ;  /* 0x0000000000047919 */ /* 0x000e2e0000002200 */
[----:B------:R-:W1:Y:S01]  /*0020*/  LDC R9, c[0x0][0x360] ;  /* 0x0000d800ff097b82 */ /* 0x000e620000000800 */
[----:B------:R-:W1:Y:S07]  /*0030*/  S2R R0, SR_TID.X ;  /* 0x0000000000007919 */ /* 0x000e6e0000002100 */
[----:B------:R-:W0:Y:S08]  /*0040*/  S2UR UR5, SR_CTAID.Y ;  /* 0x00000000000579c3 */ /* 0x000e300000002600 */
[----:B------:R-:W0:Y:S08]  /*0050*/  LDC R11, c[0x0][0x364] ;  /* 0x0000d900ff0b7b82 */ /* 0x000e300000000800 */
[----:B------:R-:W1:Y:S08]  /*0060*/  S2UR UR4, SR_CTAID.X ;  /* 0x00000000000479c3 */ /* 0x000e700000002500 */
[----:B------:R-:W2:Y:S01]  /*0070*/  LDC.64 R2, c[0x0][0x390] ;  /* 0x0000e400ff027b82 */ /* 0x000ea20000000a00 */
[----:B0-----:R-:W-:-:S02]  /*0080*/  IMAD R11, R11, UR5, R4 ;  /* 0x000000050b0b7c24 */ /* 0x001fc4000f8e0204 */
[----:B-1----:R-:W-:-:S03]  /*0090*/  IMAD R9, R9, UR4, R0 ;  /* 0x0000000409097c24 */ /* 0x002fc6000f8e0200 */
[----:B--2---:R-:W-:-:S04]  /*00a0*/  ISETP.GE.AND P0, PT, R11, R3, PT ;  /* 0x000000030b00720c */ /* 0x004fc80003f06270 */
[----:B------:R-:W-:-:S13]  /*00b0*/  ISETP.GE.OR P0, PT, R9, R2, P0 ;  /* 0x000000020900720c */ /* 0x000fda0000706670 */
[----:B------:R-:W-:Y:S05]  /*00c0*/  @P0 EXIT ;  /* 0x000000000000094d */ /* 0x000fea0003800000 */
[----:B------:R-:W-:Y:S01]  /*00d0*/  LOP3.LUT R0, R9, 0x1, RZ, 0xc0, !PT ;  /* 0x0000000109007812 */ /* 0x000fe200078ec0ff */
[----:B------:R-:W0:Y:S01]  /*00e0*/  LDCU.64 UR4, c[0x0][0x358] ;  /* 0x00006b00ff0477ac */ /* 0x000e220008000a00 */
[----:B------:R-:W-:Y:S02]  /*00f0*/  IMAD R3, R11, R2, R9 ;  /* 0x000000020b037224 */ /* 0x000fe400078e0209 */
[----:B------:R-:W-:-:S13]  /*0100*/  ISETP.NE.U32.AND P0, PT, R0, 0x1, PT ;  /* 0x000000010000780c */ /* 0x000fda0003f05070 */
[----:B------:R-:W-:Y:S05]  /*0110*/  @!P0 BRA `(.L_x_2) ;  /* 0x0000000000248947 */ /* 0x000fea0003800000 */
[----:B------:R-:W1:Y:S08]  /*0120*/  LDC.64 R4, c[0x0][0x380] ;  /* 0x0000e000ff047b82 */ /* 0x000e700000000a00 */
[----:B------:R-:W2:Y:S01]  /*0130*/  LDC.64 R6, c[0x0][0x388] ;  /* 0x0000e200ff067b82 */ /* 0x000ea20000000a00 */
[----:B-1----:R-:W-:-:S06]  /*0140*/  IMAD.WIDE R4, R3, 0x4, R4 ;  /* 0x0000000403047825 */ /* 0x002fcc00078e0204 */
[----:B0-----:R-:W3:Y:S01]  /*0150*/  LDG.E R5, desc[UR4][R4.64] ;  /* 0x0000000404057981 */ /* 0x001ee2000c1e1900 */
[----:B------:R-:W-:-:S05]  /*0160*/  SHF.R.S32.HI R9, RZ, 0x1, R9 ;  /* 0x00000001ff097819 */ /* 0x000fca0000011409 */
[----:B------:R-:W-:-:S04]  /*0170*/  IMAD R3, R11, R2, R9 ;  /* 0x000000020b037224 */ /* 0x000fc800078e0209 */
[----:B--2---:R-:W-:-:S05]  /*0180*/  IMAD.WIDE R2, R3, 0x4, R6 ;  /* 0x0000000403027825 */ /* 0x004fca00078e0206 */
[----:B---3--:R-:W-:Y:S01]  /*0190*/  STG.E desc[UR4][R2.64], R5 ;  /* 0x0000000502007986 */ /* 0x008fe2000c101904 */
[----:B------:R-:W-:Y:S05]  /*01a0*/  EXIT ;  /* 0x000000000000794d */ /* 0x000fea0003800000 */
.L_x_2:
[----:B------:R-:W1:Y:S08]  /*01b0*/  LDC.64 R4, c[0x0][0x380] ;  /* 0x0000e000ff047b82 */ /* 0x000e700000000a00 */
[----:B------:R-:W2:Y:S01]  /*01c0*/  LDC.64 R6, c[0x0][0x388] ;  /* 0x0000e200ff067b82 */ /* 0x000ea20000000a00 */
[----:B-1----:R-:W-:-:S06]  /*01d0*/  IMAD.WIDE R4, R3, 0x4, R4 ;  /* 0x0000000403047825 */ /* 0x002fcc00078e0204 */
[----:B0-----:R-:W3:Y:S01]  /*01e0*/  LDG.E R5, desc[UR4][R4.64] ;  /* 0x0000000404057981 */ /* 0x001ee2000c1e1900 */
[----:B------:R-:W-:-:S04]  /*01f0*/  LEA.HI R9, R9, R9, RZ, 0x1 ;  /* 0x0000000909097211 */ /* 0x000fc800078f08ff */
[----:B------:R-:W-:-:S05]  /*0200*/  SHF.R.S32.HI R9, RZ, 0x1, R9 ;  /* 0x00000001ff097819 */ /* 0x000fca0000011409 */
[-C--:B------:R-:W-:Y:S01]  /*0210*/  IMAD R9, R11, R2.reuse, R9 ;  /* 0x000000020b097224 */ /* 0x080fe200078e0209 */
[----:B------:R-:W-:-:S04]  /*0220*/  LEA.HI R2, R2, R2, RZ, 0x1 ;  /* 0x0000000202027211 */ /* 0x000fc800078f08ff */
[----:B------:R-:W-:-:S05]  /*0230*/  LEA.HI.SX32 R3, R2, R9, 0x1f ;  /* 0x0000000902037211 */ /* 0x000fca00078ffaff */
[----:B--2---:R-:W-:-:S05]  /*0240*/  IMAD.WIDE R2, R3, 0x4, R6 ;  /* 0x0000000403027825 */ /* 0x004fca00078e0206 */
[----:B---3--:R-:W-:Y:S01]  /*0250*/  STG.E desc[UR4][R2.64], R5 ;  /* 0x0000000502007986 */ /* 0x008fe2000c101904 */
[----:B------:R-:W-:Y:S05]  /*0260*/  EXIT ;  /* 0x000000000000794d */ /* 0x000fea0003800000 */
.L_x_3:
        /* <DEDUP_REMOVED lines=9> */
.L_x_34:


//--------------------- .text._Z14INormalizationPfii --------------------------
	.section	.text._Z14INormalizationPfii,"ax",@progbits
	.align	128
        .global         _Z14INormalizationPfii
        .type           _Z14INormalizationPfii,@function
        .size           _Z14INormalizationPfii,(.L_x_31 - _Z14INormalizationPfii)
        .other          _Z14INormalizationPfii,@"STO_CUDA_ENTRY STV_DEFAULT"
_Z14INormalizationPfii:
.text._Z14INormalizationPfii:
[----:B------:R-:W-:Y:S01]  /*0000*/  LDC R1, c[0x0][0x37c] ;  /* 0x0000df00ff017b82 */ /* 0x000fe20000000800 */
[----:B------:R-:W0:Y:S07]  /*0010*/  S2R R2, SR_TID.Y ;  /* 0x0000000000027919 */ /* 0x000e2e0000002200 */
[----:B------:R-:W1:Y:S01]  /*0020*/  LDC R0, c[0x0][0x360] ;  /* 0x0000d800ff007b82 */ /* 0x000e620000000800 */
[----:B------:R-:W2:Y:S01]  /*0030*/  LDCU.64 UR6, c[0x0][0x388] ;  /* 0x00007100ff0677ac */ /* 0x000ea20008000a00 */
[----:B------:R-:W1:Y:S06]  /*0040*/  S2R R5, SR_TID.X ;  /* 0x0000000000057919 */ /* 0x000e6c0000002100 */
[----:B------:R-:W0:Y:S08]  /*0050*/  S2UR UR5, SR_CTAID.Y ;  /* 0x00000000000579c3 */ /* 0x000e300000002600 */
[----:B------:R-:W0:Y:S08]  /*0060*/  LDC R3, c[0x0][0x364] ;  /* 0x0000d900ff037b82 */ /* 0x000e300000000800 */
[----:B------:R-:W1:Y:S01]  /*0070*/  S2UR UR4, SR_CTAID.X ;  /* 0x00000000000479c3 */ /* 0x000e620000002500 */
[----:B0-----:R-:W-:-:S07]  /*0080*/  IMAD R3, R3, UR5, R2 ;  /* 0x0000000503037c24 */ /* 0x001fce000f8e0202 */
[----:B------:R-:W-:Y:S01]  /*0090*/  BAR.SYNC.DEFER_BLOCKING 0x0 ;  /* 0x0000000000007b1d */ /* 0x000fe20000010000 */
[----:B--2---:R-:W-:Y:S01]  /*00a0*/  ISETP.GE.AND P0, PT, R3, UR7, PT ;  /* 0x0000000703007c0c */ /* 0x004fe2000bf06270 */
[----:B-1----:R-:W-:-:S05]  /*00b0*/  IMAD R0, R0, UR4, R5 ;  /* 0x0000000400007c24 */ /* 0x002fca000f8e0205 */
[----:B------:R-:W-:-:S13]  /*00c0*/  ISETP.GE.OR P0, PT, R0, UR6, P0 ;  /* 0x0000000600007c0c */ /* 0x000fda0008706670 */
[----:B------:R-:W-:Y:S05]  /*00d0*/  @P0 EXIT ;  /* 0x000000000000094d */ /* 0x000fea0003800000 */
[----:B------:R-:W0:Y:S01]  /*00e0*/  LDC.64 R4, c[0x0][0x380] ;  /* 0x0000e000ff047b82 */ /* 0x000e220000000a00 */
[----:B------:R-:W-:Y:S01]  /*00f0*/  LOP3.LUT R2, R0, 0x1, RZ, 0xc0, !PT ;  /* 0x0000000100027812 */ /* 0x000fe200078ec0ff */
[----:B------:R-:W-:Y:S01]  /*0100*/  IMAD R3, R3, UR6, R0 ;  /* 0x0000000603037c24 */ /* 0x000fe2000f8e0200 */
[----:B------:R-:W1:Y:S01]  /*0110*/  LDCU.64 UR4, c[0x0][0x358] ;  /* 0x00006b00ff0477ac */ /* 0x000e620008000a00 */
[----:B------:R-:W-:Y:S01]  /*0120*/  BSSY.RECONVERGENT B0, `(.L_x_4) ;  /* 0x0000020000007945 */ /* 0x000fe20003800200 */
[----:B------:R-:W-:Y:S01]  /*0130*/  ISETP.NE.U32.AND P0, PT, R2, 0x1, PT ;  /* 0x000000010200780c */ /* 0x000fe20003f05070 */
[----:B0-----:R-:W-:-:S12]  /*0140*/  IMAD.WIDE R4, R3, 0x4, R4 ;  /* 0x0000000403047825 */ /* 0x001fd800078e0204 */
[----:B-1----:R-:W-:Y:S05]  /*0150*/  @!P0 BRA `(.L_x_5) ;  /* 0x0000000000708947 */ /* 0x002fea0003800000 */
[----:B------:R-:W2:Y:S01]  /*0160*/  LDG.E R12, desc[UR4][R4.64] ;  /* 0x00000004040c7981 */ /* 0x000ea2000c1e1900 */
[----:B------:R-:W0:Y:S01]  /*0170*/  MUFU.RCP64H R3, 1.2301740646362304688 ;  /* 0x3ff3aecb00037908 */ /* 0x000e220000001800 */
[----:B------:R-:W-:Y:S01]  /*0180*/  IMAD.MOV.U32 R10, RZ, RZ, 0xad5c6f1 ;  /* 0x0ad5c6f1ff0a7424 */ /* 0x000fe200078e00ff */
[----:B------:R-:W-:Y:S01]  /*0190*/  BSSY.RECONVERGENT B1, `(.L_x_6) ;  /* 0x0000016000017945 */ /* 0x000fe20003800200 */
[----:B------:R-:W-:Y:S02]  /*01a0*/  IMAD.MOV.U32 R11, RZ, RZ, 0x3ff3aecb ;  /* 0x3ff3aecbff0b7424 */ /* 0x000fe400078e00ff */
[----:B------:R-:W-:-:S06]  /*01b0*/  IMAD.MOV.U32 R2, RZ, RZ, 0x1 ;  /* 0x00000001ff027424 */ /* 0x000fcc00078e00ff */
[----:B0-----:R-:W-:-:S08]  /*01c0*/  DFMA R6, R2, -R10, 1 ;  /* 0x3ff000000206742b */ /* 0x001fd0000000080a */
[----:B------:R-:W-:-:S08]  /*01d0*/  DFMA R6, R6, R6, R6 ;  /* 0x000000060606722b */ /* 0x000fd00000000006 */
[----:B------:R-:W-:-:S08]  /*01e0*/  DFMA R2, R2, R6, R2 ;  /* 0x000000060202722b */ /* 0x000fd00000000002 */
[----:B------:R-:W-:-:S08]  /*01f0*/  DFMA R8, R2, -R10, 1 ;  /* 0x3ff000000208742b */ /* 0x000fd0000000080a */
[----:B------:R-:W-:Y:S01]  /*0200*/  DFMA R2, R2, R8, R2 ;  /* 0x000000080202722b */ /* 0x000fe20000000002 */
[----:B--2---:R-:W0:Y:S07]  /*0210*/  F2F.F64.F32 R6, R12 ;  /* 0x0000000c00067310 */ /* 0x004e2e0000201800 */
[----:B0-----:R-:W-:Y:S01]  /*0220*/  DMUL R8, R6, R2 ;  /* 0x0000000206087228 */ /* 0x001fe20000000000 */
[----:B------:R-:W-:-:S07]  /*0230*/  FSETP.GEU.AND P1, PT, |R7|, 6.5827683646048100446e-37, PT ;  /* 0x036000000700780b */ /* 0x000fce0003f2e200 */
[----:B------:R-:W-:-:S08]  /*0240*/  DFMA R10, R8, -R10, R6 ;  /* 0x8000000a080a722b */ /* 0x000fd00000000006 */
[----:B------:R-:W-:-:S10]  /*0250*/  DFMA R2, R2, R10, R8 ;  /* 0x0000000a0202722b */ /* 0x000fd40000000008 */
[----:B------:R-:W-:-:S05]  /*0260*/  FFMA R8, RZ, 1.9037717580795288086, R3 ;  /* 0x3ff3aecbff087823 */ /* 0x000fca0000000003 */
[----:B------:R-:W-:-:S13]  /*0270*/  FSETP.GT.AND P0, PT, |R8|, 1.469367938527859385e-39, PT ;  /* 0x001000000800780b */ /* 0x000fda0003f04200 */
[----:B------:R-:W-:Y:S05]  /*0280*/  @P0 BRA P1, `(.L_x_7) ;  /* 0x0000000000180947 */ /* 0x000fea0000800000 */
[----:B------:R-:W-:Y:S01]  /*0290*/  IMAD.MOV.U32 R10, RZ, RZ, R6 ;  /* 0x000000ffff0a7224 */ /* 0x000fe200078e0006 */
[----:B------:R-:W-:Y:S01]  /*02a0*/  MOV R12, 0x2f0 ;  /* 0x000002f0000c7802 */ /* 0x000fe20000000f00 */
[----:B------:R-:W-:Y:S02]  /*02b0*/  IMAD.MOV.U32 R11, RZ, RZ, R7 ;  /* 0x000000ffff0b7224 */ /* 0x000fe400078e0007 */
[----:B------:R-:W-:Y:S02]  /*02c0*/  IMAD.MOV.U32 R8, RZ, RZ, 0xad5c6f1 ;  /* 0x0ad5c6f1ff087424 */ /* 0x000fe400078e00ff */
[----:B------:R-:W-:-:S07]  /*02d0*/  IMAD.MOV.U32 R9, RZ, RZ, 0x3ff3aecb ;  /* 0x3ff3aecbff097424 */ /* 0x000fce00078e00ff */
[----:B------:R-:W-:Y:S05]  /*02e0*/  CALL.REL.NOINC `($__internal_0_$__cuda_sm20_div_rn_f64_full) ;  /* 0x0000000000887944 */ /* 0x000fea0003c00000 */
.L_x_7:
[----:B------:R-:W-:Y:S05]  /*02f0*/  BSYNC.RECONVERGENT B1 ;  /* 0x0000000000017941 */ /* 0x000fea0003800200 */
.L_x_6:
[----:B------:R-:W0:Y:S02]  /*0300*/  F2F.F32.F64 R3, R2 ;  /* 0x0000000200037310 */ /* 0x000e240000301000 */
[----:B0-----:R0:W-:Y:S02]  /*0310*/  STG.E desc[UR4][R4.64], R3 ;  /* 0x0000000304007986 */ /* 0x0011e4000c101904 */
.L_x_5:
[----:B------:R-:W-:Y:S05]  /*0320*/  BSYNC.RECONVERGENT B0 ;  /* 0x0000000000007941 */ /* 0x000fea0003800200 */
.L_x_4:
[----:B------:R-:W-:-:S04]  /*0330*/  LOP3.LUT R0, R0, 0x80000001, RZ, 0xc0, !PT ;  /* 0x8000000100007812 */ /* 0x000fc800078ec0ff */
[----:B------:R-:W-:-:S13]  /*0340*/  ISETP.NE.AND P0, PT, R0, 0x1, PT ;  /* 0x000000010000780c */ /* 0x000fda0003f05270 */
[----:B------:R-:W-:Y:S05]  /*0350*/  @P0 EXIT ;  /* 0x000000000000094d */ /* 0x000fea0003800000 */
[----:B------:R-:W2:Y:S01]  /*0360*/  LDG.E R10, desc[UR4][R4.64] ;  /* 0x00000004040a7981 */ /* 0x000ea2000c1e1900 */
[----:B0-----:R-:W0:Y:S01]  /*0370*/  MUFU.RCP64H R3, 0.812892913818359375 ;  /* 0x3fea033800037908 */ /* 0x001e220000001800 */
        /* <DEDUP_REMOVED lines=14> */
[----:B------:R-:W-:-:S05]  /*0460*/  FFMA R0, RZ, 1.8282232284545898438, R3 ;  /* 0x3fea0338ff007823 */ /* 0x000fca0000000003 */
[----:B------:R-:W-:-:S13]  /*0470*/  FSETP.GT.AND P0, PT, |R0|, 1.469367938527859385e-39, PT ;  /* 0x001000000000780b */ /* 0x000fda0003f04200 */
[----:B------:R-:W-:Y:S05]  /*0480*/  @P0 BRA P1, `(.L_x_9) ;  /* 0x0000000000100947 */ /* 0x000fea0000800000 */
[----:B------:R-:W-:Y:S01]  /*0490*/  IMAD.MOV.U32 R8, RZ, RZ, 0x51b3af78 ;  /* 0x51b3af78ff087424 */ /* 0x000fe200078e00ff */
[----:B------:R-:W-:Y:S01]  /*04a0*/  MOV R12, 0x4d0 ;  /* 0x000004d0000c7802 */ /* 0x000fe20000000f00 */
[----:B------:R-:W-:-:S07]  /*04b0*/  IMAD.MOV.U32 R9, RZ, RZ, 0x3fea0338 ;  /* 0x3fea0338ff097424 */ /* 0x000fce00078e00ff */
[----:B------:R-:W-:Y:S05]  /*04c0*/  CALL.REL.NOINC `($__internal_0_$__cuda_sm20_div_rn_f64_full) ;  /* 0x0000000000107944 */ /* 0x000fea0003c00000 */
.L_x_9:
[----:B------:R-:W-:Y:S05]  /*04d0*/  BSYNC.RECONVERGENT B0 ;  /* 0x0000000000007941 */ /* 0x000fea0003800200 */
.L_x_8:
[----:B------:R-:W0:Y:S02]  /*04e0*/  F2F.F32.F64 R3, R2 ;  /* 0x0000000200037310 */ /* 0x000e240000301000 */
[----:B0-----:R-:W-:Y:S01]  /*04f0*/  STG.E desc[UR4][R4.64], R3 ;  /* 0x0000000304007986 */ /* 0x001fe2000c101904 */
[----:B------:R-:W-:Y:S05]  /*0500*/  EXIT ;  /* 0x000000000000794d */ /* 0x000fea0003800000 */
        .weak           $__internal_0_$__cuda_sm20_div_rn_f64_full
        .type           $__internal_0_$__cuda_sm20_div_rn_f64_full,@function
        .size           $__internal_0_$__cuda_sm20_div_rn_f64_full,(.L_x_31 - $__internal_0_$__cuda_sm20_div_rn_f64_full)
$__internal_0_$__cuda_sm20_div_rn_f64_full:
[C---:B------:R-:W-:Y:S01]  /*0510*/  FSETP.GEU.AND P0, PT, |R9|.reuse, 1.469367938527859385e-39, PT ;  /* 0x001000000900780b */ /* 0x040fe20003f0e200 */
[----:B------:R-:W-:Y:S01]  /*0520*/  IMAD.MOV.U32 R18, RZ, RZ, 0x1 ;  /* 0x00000001ff127424 */ /* 0x000fe200078e00ff */
[----:B------:R-:W-:Y:S01]  /*0530*/  LOP3.LUT R6, R9, 0x800fffff, RZ, 0xc0, !PT ;  /* 0x800fffff09067812 */ /* 0x000fe200078ec0ff */
[----:B------:R-:W-:Y:S01]  /*0540*/  BSSY.RECONVERGENT B2, `(.L_x_10) ;  /* 0x0000055000027945 */ /* 0x000fe20003800200 */
[C---:B------:R-:W-:Y:S02]  /*0550*/  FSETP.GEU.AND P2, PT, |R11|.reuse, 1.469367938527859385e-39, PT ;  /* 0x001000000b00780b */ /* 0x040fe40003f4e200 */
[----:B------:R-:W-:Y:S01]  /*0560*/  LOP3.LUT R7, R6, 0x3ff00000, RZ, 0xfc, !PT ;  /* 0x3ff0000006077812 */ /* 0x000fe200078efcff */
[----:B------:R-:W-:Y:S01]  /*0570*/  IMAD.MOV.U32 R6, RZ, RZ, R8 ;  /* 0x000000ffff067224 */ /* 0x000fe200078e0008 */
[----:B------:R-:W-:Y:S02]  /*0580*/  LOP3.LUT R13, R11, 0x7ff00000, RZ, 0xc0, !PT ;  /* 0x7ff000000b0d7812 */ /* 0x000fe400078ec0ff */
[----:B------:R-:W-:-:S03]  /*0590*/  LOP3.LUT R16, R9, 0x7ff00000, RZ, 0xc0, !PT ;  /* 0x7ff0000009107812 */ /* 0x000fc600078ec0ff */
[----:B------:R-:W-:Y:S01]  /*05a0*/  @!P0 DMUL R6, R8, 8.98846567431157953865e+307 ;  /* 0x7fe0000008068828 */ /* 0x000fe20000000000 */
[----:B------:R-:W-:-:S03]  /*05b0*/  ISETP.GE.U32.AND P1, PT, R13, R16, PT ;  /* 0x000000100d00720c */ /* 0x000fc60003f26070 */
[----:B------:R-:W-:Y:S01]  /*05c0*/  @!P2 LOP3.LUT R14, R9, 0x7ff00000, RZ, 0xc0, !PT ;  /* 0x7ff00000090ea812 */ /* 0x000fe200078ec0ff */
[----:B------:R-:W-:Y:S01]  /*05d0*/  @!P2 IMAD.MOV.U32 R20, RZ, RZ, RZ ;  /* 0x000000ffff14a224 */ /* 0x000fe200078e00ff */
[----:B------:R-:W0:Y:S02]  /*05e0*/  MUFU.RCP64H R19, R7 ;  /* 0x0000000700137308 */ /* 0x000e240000001800 */
[----:B------:R-:W-:Y:S01]  /*05f0*/  @!P2 ISETP.GE.U32.AND P3, PT, R13, R14, PT ;  /* 0x0000000e0d00a20c */ /* 0x000fe20003f66070 */
[----:B------:R-:W-:-:S05]  /*0600*/  IMAD.MOV.U32 R14, RZ, RZ, 0x1ca00000 ;  /* 0x1ca00000ff0e7424 */ /* 0x000fca00078e00ff */
[----:B------:R-:W-:-:S04]  /*0610*/  @!P2 SEL R15, R14, 0x63400000, !P3 ;  /* 0x634000000e0fa807 */ /* 0x000fc80005800000 */
[----:B------:R-:W-:-:S04]  /*0620*/  @!P2 LOP3.LUT R15, R15, 0x80000000, R11, 0xf8, !PT ;  /* 0x800000000f0fa812 */ /* 0x000fc800078ef80b */
[----:B------:R-:W-:Y:S01]  /*0630*/  @!P2 LOP3.LUT R21, R15, 0x100000, RZ, 0xfc, !PT ;  /* 0x001000000f15a812 */ /* 0x000fe200078efcff */
[----:B0-----:R-:W-:-:S08]  /*0640*/  DFMA R2, R18, -R6, 1 ;  /* 0x3ff000001202742b */ /* 0x001fd00000000806 */
[----:B------:R-:W-:-:S08]  /*0650*/  DFMA R2, R2, R2, R2 ;  /* 0x000000020202722b */ /* 0x000fd00000000002 */
[----:B------:R-:W-:Y:S01]  /*0660*/  DFMA R18, R18, R2, R18 ;  /* 0x000000021212722b */ /* 0x000fe20000000012 */
[----:B------:R-:W-:Y:S01]  /*0670*/  SEL R3, R14, 0x63400000, !P1 ;  /* 0x634000000e037807 */ /* 0x000fe20004800000 */
[----:B------:R-:W-:-:S03]  /*0680*/  IMAD.MOV.U32 R2, RZ, RZ, R10 ;  /* 0x000000ffff027224 */ /* 0x000fc600078e000a */
[----:B------:R-:W-:-:S03]  /*0690*/  LOP3.LUT R3, R3, 0x800fffff, R11, 0xf8, !PT ;  /* 0x800fffff03037812 */ /* 0x000fc600078ef80b */
[----:B------:R-:W-:-:S03]  /*06a0*/  DFMA R22, R18, -R6, 1 ;  /* 0x3ff000001216742b */ /* 0x000fc60000000806 */
[----:B------:R-:W-:-:S05]  /*06b0*/  @!P2 DFMA R2, R2, 2, -R20 ;  /* 0x400000000202a82b */ /* 0x000fca0000000814 */
[----:B------:R-:W-:Y:S01]  /*06c0*/  DFMA R18, R18, R22, R18 ;  /* 0x000000161212722b */ /* 0x000fe20000000012 */
[----:B------:R-:W-:Y:S02]  /*06d0*/  IMAD.MOV.U32 R23, RZ, RZ, R13 ;  /* 0x000000ffff177224 */ /* 0x000fe400078e000d */
[----:B------:R-:W-:Y:S01]  /*06e0*/  IMAD.MOV.U32 R22, RZ, RZ, R16 ;  /* 0x000000ffff167224 */ /* 0x000fe200078e0010 */
[----:B------:R-:W-:Y:S02]  /*06f0*/  @!P0 LOP3.LUT R22, R7, 0x7ff00000, RZ, 0xc0, !PT ;  /* 0x7ff0000007168812 */ /* 0x000fe400078ec0ff */
[----:B------:R-:W-:Y:S02]  /*0700*/  @!P2 LOP3.LUT R23, R3, 0x7ff00000, RZ, 0xc0, !PT ;  /* 0x7ff000000317a812 */ /* 0x000fe400078ec0ff */
[----:B------:R-:W-:Y:S01]  /*0710*/  DMUL R20, R18, R2 ;  /* 0x0000000212147228 */ /* 0x000fe20000000000 */
[----:B------:R-:W-:Y:S02]  /*0720*/  VIADD R24, R22, 0xffffffff ;  /* 0xffffffff16187836 */ /* 0x000fe40000000000 */
[----:B------:R-:W-:-:S05]  /*0730*/  VIADD R15, R23, 0xffffffff ;  /* 0xffffffff170f7836 */ /* 0x000fca0000000000 */
[----:B------:R-:W-:Y:S01]  /*0740*/  DFMA R16, R20, -R6, R2 ;  /* 0x800000061410722b */ /* 0x000fe20000000002 */
[----:B------:R-:W-:-:S04]  /*0750*/  ISETP.GT.U32.AND P0, PT, R15, 0x7feffffe, PT ;  /* 0x7feffffe0f00780c */ /* 0x000fc80003f04070 */
[----:B------:R-:W-:-:S03]  /*0760*/  ISETP.GT.U32.OR P0, PT, R24, 0x7feffffe, P0 ;  /* 0x7feffffe1800780c */ /* 0x000fc60000704470 */
[----:B------:R-:W-:-:S10]  /*0770*/  DFMA R16, R18, R16, R20 ;  /* 0x000000101210722b */ /* 0x000fd40000000014 */
[----:B------:R-:W-:Y:S05]  /*0780*/  @P0 BRA `(.L_x_11) ;  /* 0x00000000006c0947 */ /* 0x000fea0003800000 */
[----:B------:R-:W-:-:S04]  /*0790*/  LOP3.LUT R18, R9, 0x7ff00000, RZ, 0xc0, !PT ;  /* 0x7ff0000009127812 */ /* 0x000fc800078ec0ff */
[CC--:B------:R-:W-:Y:S02]  /*07a0*/  VIADDMNMX R10, R13.reuse, -R18.reuse, 0xb9600000, !PT ;  /* 0xb96000000d0a7446 */ /* 0x0c0fe40007800912 */
[----:B------:R-:W-:Y:S02]  /*07b0*/  ISETP.GE.U32.AND P0, PT, R13, R18, PT ;  /* 0x000000120d00720c */ /* 0x000fe40003f06070 */
[----:B------:R-:W-:Y:S02]  /*07c0*/  VIMNMX R10, PT, PT, R10, 0x46a00000, PT ;  /* 0x46a000000a0a7848 */ /* 0x000fe40003fe0100 */
[----:B------:R-:W-:-:S05]  /*07d0*/  SEL R13, R14, 0x63400000, !P0 ;  /* 0x634000000e0d7807 */ /* 0x000fca0004000000 */
[----:B------:R-:W-:Y:S02]  /*07e0*/  IMAD.IADD R13, R10, 0x1, -R13 ;  /* 0x000000010a0d7824 */ /* 0x000fe400078e0a0d */
[----:B------:R-:W-:Y:S02]  /*07f0*/  IMAD.MOV.U32 R10, RZ, RZ, RZ ;  /* 0x000000ffff0a7224 */ /* 0x000fe400078e00ff */
[----:B------:R-:W-:-:S06]  /*0800*/  VIADD R11, R13, 0x7fe00000 ;  /* 0x7fe000000d0b7836 */ /* 0x000fcc0000000000 */
[----:B------:R-:W-:-:S10]  /*0810*/  DMUL R14, R16, R10 ;  /* 0x0000000a100e7228 */ /* 0x000fd40000000000 */
[----:B------:R-:W-:-:S13]  /*0820*/  FSETP.GTU.AND P0, PT, |R15|, 1.469367938527859385e-39, PT ;  /* 0x001000000f00780b */ /* 0x000fda0003f0c200 */
[----:B------:R-:W-:Y:S05]  /*0830*/  @P0 BRA `(.L_x_12) ;  /* 0x0000000000940947 */ /* 0x000fea0003800000 */
[----:B------:R-:W-:Y:S01]  /*0840*/  DFMA R2, R16, -R6, R2 ;  /* 0x800000061002722b */ /* 0x000fe20000000002 */
[----:B------:R-:W-:-:S09]  /*0850*/  IMAD.MOV.U32 R10, RZ, RZ, RZ ;  /* 0x000000ffff0a7224 */ /* 0x000fd200078e00ff */
[C---:B------:R-:W-:Y:S02]  /*0860*/  FSETP.NEU.AND P0, PT, R3.reuse, RZ, PT ;  /* 0x000000ff0300720b */ /* 0x040fe40003f0d000 */
[----:B------:R-:W-:-:S04]  /*0870*/  LOP3.LUT R9, R3, 0x80000000, R9, 0x48, !PT ;  /* 0x8000000003097812 */ /* 0x000fc800078e4809 */
[----:B------:R-:W-:-:S07]  /*0880*/  LOP3.LUT R11, R9, R11, RZ, 0xfc, !PT ;  /* 0x0000000b090b7212 */ /* 0x000fce00078efcff */
[----:B------:R-:W-:Y:S05]  /*0890*/  @!P0 BRA `(.L_x_12) ;  /* 0x00000000007c8947 */ /* 0x000fea0003800000 */
[----:B------:R-:W-:Y:S01]  /*08a0*/  IMAD.MOV R3, RZ, RZ, -R13 ;  /* 0x000000ffff037224 */ /* 0x000fe200078e0a0d */
[----:B------:R-:W-:Y:S01]  /*08b0*/  DMUL.RP R10, R16, R10 ;  /* 0x0000000a100a7228 */ /* 0x000fe20000008000 */
[----:B------:R-:W-:-:S06]  /*08c0*/  IMAD.MOV.U32 R2, RZ, RZ, RZ ;  /* 0x000000ffff027224 */ /* 0x000fcc00078e00ff */
[----:B------:R-:W-:-:S03]  /*08d0*/  DFMA R2, R14, -R2, R16 ;  /* 0x800000020e02722b */ /* 0x000fc60000000010 */
[----:B------:R-:W-:-:S03]  /*08e0*/  LOP3.LUT R9, R11, R9, RZ, 0x3c, !PT ;  /* 0x000000090b097212 */ /* 0x000fc600078e3cff */
[----:B------:R-:W-:-:S04]  /*08f0*/  IADD3 R2, PT, PT, -R13, -0x43300000, RZ ;  /* 0xbcd000000d027810 */ /* 0x000fc80007ffe1ff */
[----:B------:R-:W-:-:S04]  /*0900*/  FSETP.NEU.AND P0, PT, |R3|, R2, PT ;  /* 0x000000020300720b */ /* 0x000fc80003f0d200 */
[----:B------:R-:W-:Y:S02]  /*0910*/  FSEL R14, R10, R14, !P0 ;  /* 0x0000000e0a0e7208 */ /* 0x000fe40004000000 */
[----:B------:R-:W-:Y:S01]  /*0920*/  FSEL R15, R9, R15, !P0 ;  /* 0x0000000f090f7208 */ /* 0x000fe20004000000 */
[----:B------:R-:W-:Y:S06]  /*0930*/  BRA `(.L_x_12) ;  /* 0x0000000000547947 */ /* 0x000fec0003800000 */
.L_x_11:
[----:B------:R-:W-:-:S14]  /*0940*/  DSETP.NAN.AND P0, PT, R10, R10, PT ;  /* 0x0000000a0a00722a */ /* 0x000fdc0003f08000 */
[----:B------:R-:W-:Y:S05]  /*0950*/  @P0 BRA `(.L_x_13) ;  /* 0x0000000000440947 */ /* 0x000fea0003800000 */
[----:B------:R-:W-:-:S14]  /*0960*/  DSETP.NAN.AND P0, PT, R8, R8, PT ;  /* 0x000000080800722a */ /* 0x000fdc0003f08000 */
[----:B------:R-:W-:Y:S05]  /*0970*/  @P0 BRA `(.L_x_14) ;  /* 0x0000000000300947 */ /* 0x000fea0003800000 */
[----:B------:R-:W-:Y:S01]  /*0980*/  ISETP.NE.AND P0, PT, R23, R22, PT ;  /* 0x000000161700720c */ /* 0x000fe20003f05270 */
[----:B------:R-:W-:Y:S02]  /*0990*/  IMAD.MOV.U32 R14, RZ, RZ, 0x0 ;  /* 0x00000000ff0e7424 */ /* 0x000fe400078e00ff */
[----:B------:R-:W-:-:S10]  /*09a0*/  IMAD.MOV.U32 R15, RZ, RZ, -0x80000 ;  /* 0xfff80000ff0f7424 */ /* 0x000fd400078e00ff */
[----:B------:R-:W-:Y:S05]  /*09b0*/  @!P0 BRA `(.L_x_12) ;  /* 0x0000000000348947 */ /* 0x000fea0003800000 */
[----:B------:R-:W-:Y:S02]  /*09c0*/  ISETP.NE.AND P0, PT, R23, 0x7ff00000, PT ;  /* 0x7ff000001700780c */ /* 0x000fe40003f05270 */
[----:B------:R-:W-:Y:S02]  /*09d0*/  LOP3.LUT R15, R11, 0x80000000, R9, 0x48, !PT ;  /* 0x800000000b0f7812 */ /* 0x000fe400078e4809 */
[----:B------:R-:W-:-:S13]  /*09e0*/  ISETP.EQ.OR P0, PT, R22, RZ, !P0 ;  /* 0x000000ff1600720c */ /* 0x000fda0004702670 */
[----:B------:R-:W-:Y:S01]  /*09f0*/  @P0 LOP3.LUT R2, R15, 0x7ff00000, RZ, 0xfc, !PT ;  /* 0x7ff000000f020812 */ /* 0x000fe200078efcff */
[----:B------:R-:W-:Y:S02]  /*0a00*/  @!P0 IMAD.MOV.U32 R14, RZ, RZ, RZ ;  /* 0x000000ffff0e8224 */ /* 0x000fe400078e00ff */
[----:B------:R-:W-:Y:S02]  /*0a10*/  @P0 IMAD.MOV.U32 R14, RZ, RZ, RZ ;  /* 0x000000ffff0e0224 */ /* 0x000fe400078e00ff */
[----:B------:R-:W-:Y:S01]  /*0a20*/  @P0 IMAD.MOV.U32 R15, RZ, RZ, R2 ;  /* 0x000000ffff0f0224 */ /* 0x000fe200078e0002 */
[----:B------:R-:W-:Y:S06]  /*0a30*/  BRA `(.L_x_12) ;  /* 0x0000000000147947 */ /* 0x000fec0003800000 */
.L_x_14:
[----:B------:R-:W-:Y:S01]  /*0a40*/  LOP3.LUT R15, R9, 0x80000, RZ, 0xfc, !PT ;  /* 0x00080000090f7812 */ /* 0x000fe200078efcff */
[----:B------:R-:W-:Y:S01]  /*0a50*/  IMAD.MOV.U32 R14, RZ, RZ, R8 ;  /* 0x000000ffff0e7224 */ /* 0x000fe200078e0008 */
[----:B------:R-:W-:Y:S06]  /*0a60*/  BRA `(.L_x_12) ;  /* 0x0000000000087947 */ /* 0x000fec0003800000 */
.L_x_13:
[----:B------:R-:W-:Y:S01]  /*0a70*/  LOP3.LUT R15, R11, 0x80000, RZ, 0xfc, !PT ;  /* 0x000800000b0f7812 */ /* 0x000fe200078efcff */
[----:B------:R-:W-:-:S07]  /*0a80*/  IMAD.MOV.U32 R14, RZ, RZ, R10 ;  /* 0x000000ffff0e7224 */ /* 0x000fce00078e000a */
.L_x_12:
[----:B------:R-:W-:Y:S05]  /*0a90*/  BSYNC.RECONVERGENT B2 ;  /* 0x0000000000027941 */ /* 0x000fea0003800200 */
.L_x_10:
[----:B------:R-:W-:Y:S02]  /*0aa0*/  IMAD.MOV.U32 R13, RZ, RZ, 0x0 ;  /* 0x00000000ff0d7424 */ /* 0x000fe400078e00ff */
[----:B------:R-:W-:Y:S02]  /*0ab0*/  IMAD.MOV.U32 R2, RZ, RZ, R14 ;  /* 0x000000ffff027224 */ /* 0x000fe400078e000e */
[----:B------:R-:W-:Y:S01]  /*0ac0*/  IMAD.MOV.U32 R3, RZ, RZ, R15 ;  /* 0x000000ffff037224 */ /* 0x000fe200078e000f */
[----:B------:R-:W-:Y:S06]  /*0ad0*/  RET.REL.NODEC R12 `(_Z14INormalizationPfii) ;  /* 0xfffffff40c487950 */ /* 0x000fec0003c3ffff */
.L_x_15:
        /* <DEDUP_REMOVED lines=10> */
.L_x_31:


//--------------------- .text._Z12InverseDwt97Pfiiff --------------------------
	.section	.text._Z12InverseDwt97Pfiiff,"ax",@progbits
	.align	128
        .global         _Z12InverseDwt97Pfiiff
        .type           _Z12InverseDwt97Pfiiff,@function
        .size           _Z12InverseDwt97Pfiiff,(.L_x_36 - _Z12InverseDwt97Pfiiff)
        .other          _Z12InverseDwt97Pfiiff,@"STO_CUDA_ENTRY STV_DEFAULT"
_Z12InverseDwt97Pfiiff:
.text._Z12InverseDwt97Pfiiff:
        /* <DEDUP_REMOVED lines=14> */
[----:B------:R-:W-:Y:S01]  /*00e0*/  UIADD3 UR5, UPT, UPT, UR4, -0x1, URZ ;  /* 0xffffffff04057890 */ /* 0x000fe2000fffe0ff */
[----:B------:R-:W0:Y:S01]  /*00f0*/  LDC.64 R2, c[0x0][0x380] ;  /* 0x0000e000ff027b82 */ /* 0x000e220000000a00 */
[C---:B------:R-:W-:Y:S01]  /*0100*/  LOP3.LUT R4, R0.reuse, 0x1, RZ, 0xc0, !PT ;  /* 0x0000000100047812 */ /* 0x040fe200078ec0ff */
[----:B------:R-:W-:Y:S01]  /*0110*/  IMAD R5, R5, UR4, R0 ;  /* 0x0000000405057c24 */ /* 0x000fe2000f8e0200 */
[----:B------:R-:W1:Y:S01]  /*0120*/  LDCU.64 UR6, c[0x0][0x358] ;  /* 0x00006b00ff0677ac */ /* 0x000e620008000a00 */
[----:B------:R-:W-:Y:S01]  /*0130*/  BSSY.RECONVERGENT B0, `(.L_x_16) ;  /* 0x0000015000007945 */ /* 0x000fe20003800200 */
[----:B------:R-:W-:-:S04]  /*0140*/  ISETP.GE.AND P0, PT, R0, UR5, PT ;  /* 0x0000000500007c0c */ /* 0x000fc8000bf06270 */
[----:B------:R-:W-:-:S04]  /*0150*/  ISETP.EQ.U32.OR P0, PT, R4, 0x1, P0 ;  /* 0x000000010400780c */ /* 0x000fc80000702470 */
[----:B------:R-:W-:Y:S01]  /*0160*/  ISETP.LT.OR P0, PT, R0, 0x1, P0 ;  /* 0x000000010000780c */ /* 0x000fe20000701670 */
[----:B0-----:R-:W-:-:S12]  /*0170*/  IMAD.WIDE R2, R5, 0x4, R2 ;  /* 0x0000000405027825 */ /* 0x001fd800078e0202 */
[----:B-1----:R-:W-:Y:S05]  /*0180*/  @P0 BRA `(.L_x_17) ;  /* 0x0000000000200947 */ /* 0x002fea0003800000 */
[----:B------:R-:W2:Y:S01]  /*0190*/  LDG.E R4, desc[UR6][R2.64+-0x4] ;  /* 0xfffffc0602047981 */ /* 0x000ea2000c1e1900 */
[----:B------:R-:W0:Y:S03]  /*01a0*/  LDCU UR8, c[0x0][0x394] ;  /* 0x00007280ff0877ac */ /* 0x000e260008000800 */
[----:B------:R-:W2:Y:S04]  /*01b0*/  LDG.E R5, desc[UR6][R2.64+0x4] ;  /* 0x0000040602057981 */ /* 0x000ea8000c1e1900 */
[----:B------:R-:W0:Y:S01]  /*01c0*/  LDG.E R7, desc[UR6][R2.64] ;  /* 0x0000000602077981 */ /* 0x000e22000c1e1900 */
[----:B--2---:R-:W-:-:S04]  /*01d0*/  FADD R4, R4, R5 ;  /* 0x0000000504047221 */ /* 0x004fc80000000000 */
[----:B0-----:R-:W-:-:S05]  /*01e0*/  FFMA R7, -R4, UR8, R7 ;  /* 0x0000000804077c23 */ /* 0x001fca0008000107 */
[----:B------:R0:W-:Y:S01]  /*01f0*/  STG.E desc[UR6][R2.64], R7 ;  /* 0x0000000702007986 */ /* 0x0001e2000c101906 */
[----:B------:R-:W-:Y:S05]  /*0200*/  BRA `(.L_x_18) ;  /* 0x00000000001c7947 */ /* 0x000fea0003800000 */
.L_x_17:
[----:B------:R-:W-:-:S13]  /*0210*/  ISETP.NE.AND P0, PT, R0, RZ, PT ;  /* 0x000000ff0000720c */ /* 0x000fda0003f05270 */
[----:B------:R-:W-:Y:S05]  /*0220*/  @P0 BRA `(.L_x_18) ;  /* 0x0000000000140947 */ /* 0x000fea0003800000 */
[----:B------:R-:W2:Y:S01]  /*0230*/  LDG.E R4, desc[UR6][R2.64+0x4] ;  /* 0x0000040602047981 */ /* 0x000ea2000c1e1900 */
[----:B------:R-:W2:Y:S03]  /*0240*/  LDCU UR8, c[0x0][0x394] ;  /* 0x00007280ff0877ac */ /* 0x000ea60008000800 */
[----:B------:R-:W2:Y:S02]  /*0250*/  LDG.E R5, desc[UR6][R2.64] ;  /* 0x0000000602057981 */ /* 0x000ea4000c1e1900 */
[----:B--2---:R-:W-:-:S05]  /*0260*/  FFMA R5, -R4, UR8, R5 ;  /* 0x0000000804057c23 */ /* 0x004fca0008000105 */
[----:B------:R1:W-:Y:S02]  /*0270*/  STG.E desc[UR6][R2.64], R5 ;  /* 0x0000000502007986 */ /* 0x0003e4000c101906 */
.L_x_18:
[----:B------:R-:W-:Y:S05]  /*0280*/  BSYNC.RECONVERGENT B0 ;  /* 0x0000000000007941 */ /* 0x000fea0003800200 */
.L_x_16:
[----:B------:R-:W-:Y:S06]  /*0290*/  MEMBAR.SC.GPU ;  /* 0x0000000000007992 */ /* 0x000fec0000002000 */
[----:B------:R-:W-:-:S00]  /*02a0*/  ERRBAR ;  /* 0x00000000000079ab */ /* 0x000fc00000000000 */
[----:B------:R-:W-:Y:S06]  /*02b0*/  CGAERRBAR ;  /* 0x00000000000075ab */ /* 0x000fec0000000000 */
[----:B------:R-:W-:Y:S01]  /*02c0*/  CCTL.IVALL ;  /* 0x00000000ff00798f */ /* 0x000fe20002000000 */
[----:B------:R-:W-:Y:S01]  /*02d0*/  UIADD3 UR4, UPT, UPT, UR4, -0x2, URZ ;  /* 0xfffffffe04047890 */ /* 0x000fe2000fffe0ff */
[C---:B------:R-:W-:Y:S01]  /*02e0*/  LOP3.LUT R4, R0.reuse, 0x80000001, RZ, 0xc0, !PT ;  /* 0x8000000100047812 */ /* 0x040fe200078ec0ff */
[----:B------:R-:W-:Y:S01]  /*02f0*/  BSSY.RECONVERGENT B0, `(.L_x_19) ;  /* 0x000000d000007945 */ /* 0x000fe20003800200 */
[----:B------:R-:W-:-:S03]  /*0300*/  ISETP.NE.AND P0, PT, R0, UR5, PT ;  /* 0x0000000500007c0c */ /* 0x000fc6000bf05270 */
[----:B------:R-:W-:Y:S02]  /*0310*/  ISETP.GE.AND P1, PT, R0, UR4, PT ;  /* 0x0000000400007c0c */ /* 0x000fe4000bf26270 */
[C---:B------:R-:W-:Y:S02]  /*0320*/  ISETP.NE.OR P0, PT, R4.reuse, 0x1, P0 ;  /* 0x000000010400780c */ /* 0x040fe40000705670 */
[----:B------:R-:W-:-:S13]  /*0330*/  ISETP.NE.OR P1, PT, R4, 0x1, P1 ;  /* 0x000000010400780c */ /* 0x000fda0000f25670 */
[----:B------:R-:W-:Y:S05]  /*0340*/  @P1 BRA `(.L_x_20) ;  /* 0x00000000001c1947 */ /* 0x000fea0003800000 */
[----:B------:R-:W2:Y:S01]  /*0350*/  LDG.E R0, desc[UR6][R2.64+-0x4] ;  /* 0xfffffc0602007981 */ /* 0x000ea2000c1e1900 */
[----:B------:R-:W3:Y:S03]  /*0360*/  LDCU UR4, c[0x0][0x390] ;  /* 0x00007200ff0477ac */ /* 0x000ee60008000800 */
[----:B-1----:R-:W2:Y:S04]  /*0370*/  LDG.E R5, desc[UR6][R2.64+0x4] ;  /* 0x0000040602057981 */ /* 0x002ea8000c1e1900 */
[----:B0-----:R-:W3:Y:S01]  /*0380*/  LDG.E R7, desc[UR6][R2.64] ;  /* 0x0000000602077981 */ /* 0x001ee2000c1e1900 */
[----:B--2---:R-:W-:-:S04]  /*0390*/  FADD R0, R0, R5 ;  /* 0x0000000500007221 */ /* 0x004fc80000000000 */
[----:B---3--:R-:W-:-:S05]  /*03a0*/  FFMA R7, -R0, UR4, R7 ;  /* 0x0000000400077c23 */ /* 0x008fca0008000107 */
[----:B------:R2:W-:Y:S02]  /*03b0*/  STG.E desc[UR6][R2.64], R7 ;  /* 0x0000000702007986 */ /* 0x0005e4000c101906 */
.L_x_20:
[----:B------:R-:W-:Y:S05]  /*03c0*/  BSYNC.RECONVERGENT B0 ;  /* 0x0000000000007941 */ /* 0x000fea0003800200 */
.L_x_19:
[----:B------:R-:W-:Y:S04]  /*03d0*/  BSSY.RECONVERGENT B0, `(.L_x_21) ;  /* 0x0000007000007945 */ /* 0x000fe80003800200 */
[----:B------:R-:W-:Y:S05]  /*03e0*/  @P0 BRA `(.L_x_22) ;  /* 0x0000000000140947 */ /* 0x000fea0003800000 */
[----:B------:R-:W3:Y:S01]  /*03f0*/  LDG.E R0, desc[UR6][R2.64+-0x4] ;  /* 0xfffffc0602007981 */ /* 0x000ee2000c1e1900 */
[----:B------:R-:W3:Y:S03]  /*0400*/  LDCU UR4, c[0x0][0x390] ;  /* 0x00007200ff0477ac */ /* 0x000ee60008000800 */
[----:B-1----:R-:W3:Y:S02]  /*0410*/  LDG.E R5, desc[UR6][R2.64] ;  /* 0x0000000602057981 */ /* 0x002ee4000c1e1900 */
[----:B---3--:R-:W-:-:S05]  /*0420*/  FFMA R5, -R0, UR4, R5 ;  /* 0x0000000400057c23 */ /* 0x008fca0008000105 */
[----:B------:R3:W-:Y:S02]  /*0430*/  STG.E desc[UR6][R2.64], R5 ;  /* 0x0000000502007986 */ /* 0x0007e4000c101906 */
.L_x_22:
[----:B------:R-:W-:Y:S05]  /*0440*/  BSYNC.RECONVERGENT B0 ;  /* 0x0000000000007941 */ /* 0x000fea0003800200 */
.L_x_21:
[----:B------:R-:W-:Y:S06]  /*0450*/  MEMBAR.SC.GPU ;  /* 0x0000000000007992 */ /* 0x000fec0000002000 */
[----:B------:R-:W-:-:S00]  /*0460*/  ERRBAR ;  /* 0x00000000000079ab */ /* 0x000fc00000000000 */
[----:B------:R-:W-:Y:S06]  /*0470*/  CGAERRBAR ;  /* 0x00000000000075ab */ /* 0x000fec0000000000 */
[----:B------:R-:W-:Y:S01]  /*0480*/  CCTL.IVALL ;  /* 0x00000000ff00798f */ /* 0x000fe20002000000 */
[----:B------:R-:W-:Y:S05]  /*0490*/  EXIT ;  /* 0x000000000000794d */ /* 0x000fea0003800000 */
.L_x_23:
        /* <DEDUP_REMOVED lines=14> */
.L_x_36:


//--------------------- .text._Z9dwt97RowsPfiiff  --------------------------
	.section	.text._Z9dwt97RowsPfiiff,"ax",@progbits
	.align	128
        .global         _Z9dwt97RowsPfiiff
        .type           _Z9dwt97RowsPfiiff,@function
        .size           _Z9dwt97RowsPfiiff,(.L_x_37 - _Z9dwt97RowsPfiiff)
        .other          _Z9dwt97RowsPfiiff,@"STO_CUDA_ENTRY STV_DEFAULT"
_Z9dwt97RowsPfiiff:
.text._Z9dwt97RowsPfiiff:
        /* <DEDUP_REMOVED lines=15> */
[----:B------:R-:W-:Y:S01]  /*00f0*/  UIADD3 UR5, UPT, UPT, UR4, -0x2, URZ ;  /* 0xfffffffe04057890 */ /* 0x000fe2000fffe0ff */
[----:B------:R-:W-:Y:S01]  /*0100*/  LOP3.LUT R8, R0, 0x80000001, RZ, 0xc0, !PT ;  /* 0x8000000100087812 */ /* 0x000fe200078ec0ff */
[----:B------:R-:W1:Y:S01]  /*0110*/  LDCU.64 UR6, c[0x0][0x358] ;  /* 0x00006b00ff0677ac */ /* 0x000e620008000a00 */
[----:B------:R-:W-:-:S03]  /*0120*/  IMAD R5, R5, UR4, R0 ;  /* 0x0000000405057c24 */ /* 0x000fc6000f8e0200 */
[----:B------:R-:W-:-:S04]  /*0130*/  ISETP.GE.AND P0, PT, R0, UR5, PT ;  /* 0x0000000500007c0c */ /* 0x000fc8000bf06270 */
[----:B------:R-:W-:Y:S01]  /*0140*/  ISETP.NE.OR P0, PT, R8, 0x1, P0 ;  /* 0x000000010800780c */ /* 0x000fe20000705670 */
[----:B0-----:R-:W-:-:S12]  /*0150*/  IMAD.WIDE R2, R5, 0x4, R2 ;  /* 0x0000000405027825 */ /* 0x001fd800078e0202 */
[----:B------:R-:W0:Y:S01]  /*0160*/  @!P0 LDC R6, c[0x0][0x390] ;  /* 0x0000e400ff068b82 */ /* 0x000e220000000800 */
[----:B-1----:R-:W2:Y:S04]  /*0170*/  @!P0 LDG.E R4, desc[UR6][R2.64+-0x4] ;  /* 0xfffffc0602048981 */ /* 0x002ea8000c1e1900 */
[----:B------:R-:W2:Y:S04]  /*0180*/  @!P0 LDG.E R5, desc[UR6][R2.64+0x4] ;  /* 0x0000040602058981 */ /* 0x000ea8000c1e1900 */
[----:B------:R-:W0:Y:S01]  /*0190*/  @!P0 LDG.E R7, desc[UR6][R2.64] ;  /* 0x0000000602078981 */ /* 0x000e22000c1e1900 */
[----:B------:R-:W-:-:S06]  /*01a0*/  UIADD3 UR4, UPT, UPT, UR4, -0x1, URZ ;  /* 0xffffffff04047890 */ /* 0x000fcc000fffe0ff */
[----:B------:R-:W-:-:S04]  /*01b0*/  ISETP.NE.AND P1, PT, R0, UR4, PT ;  /* 0x0000000400007c0c */ /* 0x000fc8000bf25270 */
[----:B------:R-:W-:Y:S01]  /*01c0*/  ISETP.NE.OR P1, PT, R8, 0x1, P1 ;  /* 0x000000010800780c */ /* 0x000fe20000f25670 */
[----:B--2---:R-:W-:-:S04]  /*01d0*/  @!P0 FADD R4, R4, R5 ;  /* 0x0000000504048221 */ /* 0x004fc80000000000 */
[----:B0-----:R-:W-:-:S08]  /*01e0*/  @!P0 FFMA R7, R4, R6, R7 ;  /* 0x0000000604078223 */ /* 0x001fd00000000007 */
[----:B------:R-:W2:Y:S01]  /*01f0*/  @!P1 LDG.E R4, desc[UR6][R2.64+-0x4] ;  /* 0xfffffc0602049981 */ /* 0x000ea2000c1e1900 */
[----:B------:R-:W2:Y:S03]  /*0200*/  @!P1 LDC R6, c[0x0][0x390] ;  /* 0x0000e400ff069b82 */ /* 0x000ea60000000800 */
[----:B------:R0:W-:Y:S04]  /*0210*/  @!P0 STG.E desc[UR6][R2.64], R7 ;  /* 0x0000000702008986 */ /* 0x0001e8000c101906 */
[----:B------:R-:W2:Y:S02]  /*0220*/  @!P1 LDG.E R5, desc[UR6][R2.64] ;  /* 0x0000000602059981 */ /* 0x000ea4000c1e1900 */
[----:B--2---:R-:W-:Y:S01]  /*0230*/  @!P1 FFMA R5, R4, R6, R5 ;  /* 0x0000000604059223 */ /* 0x004fe20000000005 */
[----:B------:R-:W-:-:S04]  /*0240*/  LOP3.LUT R4, R0, 0x1, RZ, 0xc0, !PT ;  /* 0x0000000100047812 */ /* 0x000fc800078ec0ff */
[----:B------:R0:W-:Y:S01]  /*0250*/  @!P1 STG.E desc[UR6][R2.64], R5 ;  /* 0x0000000502009986 */ /* 0x0001e2000c101906 */
[----:B------:R-:W-:Y:S06]  /*0260*/  MEMBAR.SC.GPU ;  /* 0x0000000000007992 */ /* 0x000fec0000002000 */
[----:B------:R-:W-:-:S00]  /*0270*/  ERRBAR ;  /* 0x00000000000079ab */ /* 0x000fc00000000000 */
[----:B------:R-:W-:Y:S06]  /*0280*/  CGAERRBAR ;  /* 0x00000000000075ab */ /* 0x000fec0000000000 */
[----:B------:R-:W-:Y:S01]  /*0290*/  CCTL.IVALL ;  /* 0x00000000ff00798f */ /* 0x000fe20002000000 */
[----:B------:R-:W-:Y:S01]  /*02a0*/  ISETP.GE.AND P0, PT, R0, UR4, PT ;  /* 0x0000000400007c0c */ /* 0x000fe2000bf06270 */
[----:B------:R-:W-:Y:S03]  /*02b0*/  BSSY.RECONVERGENT B0, `(.L_x_24) ;  /* 0x0000013000007945 */ /* 0x000fe60003800200 */
[----:B------:R-:W-:-:S04]  /*02c0*/  ISETP.EQ.U32.OR P0, PT, R4, 0x1, P0 ;  /* 0x000000010400780c */ /* 0x000fc80000702470 */
[----:B------:R-:W-:-:S13]  /*02d0*/  ISETP.LT.OR P0, PT, R0, 0x1, P0 ;  /* 0x000000010000780c */ /* 0x000fda0000701670 */
[----:B0-----:R-:W-:Y:S05]  /*02e0*/  @P0 BRA `(.L_x_25) ;  /* 0x0000000000200947 */ /* 0x001fea0003800000 */
[----:B------:R-:W2:Y:S01]  /*02f0*/  LDG.E R0, desc[UR6][R2.64+-0x4] ;  /* 0xfffffc0602007981 */ /* 0x000ea2000c1e1900 */
[----:B------:R-:W0:Y:S03]  /*0300*/  LDCU UR4, c[0x0][0x394] ;  /* 0x00007280ff0477ac */ /* 0x000e260008000800 */
[----:B------:R-:W2:Y:S04]  /*0310*/  LDG.E R5, desc[UR6][R2.64+0x4] ;  /* 0x0000040602057981 */ /* 0x000ea8000c1e1900 */
[----:B------:R-:W0:Y:S01]  /*0320*/  LDG.E R7, desc[UR6][R2.64] ;  /* 0x0000000602077981 */ /* 0x000e22000c1e1900 */
[----:B--2---:R-:W-:-:S04]  /*0330*/  FADD R0, R0, R5 ;  /* 0x0000000500007221 */ /* 0x004fc80000000000 */
[----:B0-----:R-:W-:-:S05]  /*0340*/  FFMA R7, R0, UR4, R7 ;  /* 0x0000000400077c23 */ /* 0x001fca0008000007 */
[----:B------:R0:W-:Y:S01]  /*0350*/  STG.E desc[UR6][R2.64], R7 ;  /* 0x0000000702007986 */ /* 0x0001e2000c101906 */
[----:B------:R-:W-:Y:S05]  /*0360*/  BRA `(.L_x_26) ;  /* 0x00000000001c7947 */ /* 0x000fea0003800000 */
.L_x_25:
[----:B------:R-:W-:-:S13]  /*0370*/  ISETP.NE.AND P0, PT, R0, RZ, PT ;  /* 0x000000ff0000720c */ /* 0x000fda0003f05270 */
[----:B------:R-:W-:Y:S05]  /*0380*/  @P0 BRA `(.L_x_26) ;  /* 0x0000000000140947 */ /* 0x000fea0003800000 */
[----:B------:R-:W2:Y:S01]  /*0390*/  LDG.E R0, desc[UR6][R2.64+0x4] ;  /* 0x0000040602007981 */ /* 0x000ea2000c1e1900 */
[----:B------:R-:W2:Y:S03]  /*03a0*/  LDCU UR4, c[0x0][0x394] ;  /* 0x00007280ff0477ac */ /* 0x000ea60008000800 */
[----:B------:R-:W2:Y:S02]  /*03b0*/  LDG.E R5, desc[UR6][R2.64] ;  /* 0x0000000602057981 */ /* 0x000ea4000c1e1900 */
[----:B--2---:R-:W-:-:S05]  /*03c0*/  FFMA R5, R0, UR4, R5 ;  /* 0x0000000400057c23 */ /* 0x004fca0008000005 */
[----:B------:R1:W-:Y:S02]  /*03d0*/  STG.E desc[UR6][R2.64], R5 ;  /* 0x0000000502007986 */ /* 0x0003e4000c101906 */
.L_x_26:
[----:B------:R-:W-:Y:S05]  /*03e0*/  BSYNC.RECONVERGENT B0 ;  /* 0x0000000000007941 */ /* 0x000fea0003800200 */
.L_x_24:
[----:B------:R-:W-:Y:S06]  /*03f0*/  MEMBAR.SC.GPU ;  /* 0x0000000000007992 */ /* 0x000fec0000002000 */
[----:B------:R-:W-:-:S00]  /*0400*/  ERRBAR ;  /* 0x00000000000079ab */ /* 0x000fc00000000000 */
[----:B------:R-:W-:Y:S06]  /*0410*/  CGAERRBAR ;  /* 0x00000000000075ab */ /* 0x000fec0000000000 */
[----:B------:R-:W-:Y:S01]  /*0420*/  CCTL.IVALL ;  /* 0x00000000ff00798f */ /* 0x000fe20002000000 */
[----:B------:R-:W-:Y:S05]  /*0430*/  EXIT ;  /* 0x000000000000794d */ /* 0x000fea0003800000 */
.L_x_27:
        /* <DEDUP_REMOVED lines=12> */
.L_x_37:


//--------------------- .text._Z13NormalizationPfii --------------------------
	.section	.text._Z13NormalizationPfii,"ax",@progbits
	.align	128
        .global         _Z13NormalizationPfii
        .type           _Z13NormalizationPfii,@function
        .size           _Z13NormalizationPfii,(.L_x_38 - _Z13NormalizationPfii)
        .other          _Z13NormalizationPfii,@"STO_CUDA_ENTRY STV_DEFAULT"
_Z13NormalizationPfii:
.text._Z13NormalizationPfii:
        /* <DEDUP_REMOVED lines=15> */
[C---:B------:R-:W-:Y:S01]  /*00f0*/  LOP3.LUT R4, R0.reuse, 0x1, RZ, 0xc0, !PT ;  /* 0x0000000100047812 */ /* 0x040fe200078ec0ff */
[----:B------:R-:W-:Y:S01]  /*0100*/  IMAD R5, R5, UR6, R0 ;  /* 0x0000000605057c24 */ /* 0x000fe2000f8e0200 */
[----:B------:R-:W-:Y:S01]  /*0110*/  LOP3.LUT R6, R0, 0x80000001, RZ, 0xc0, !PT ;  /* 0x8000000100067812 */ /* 0x000fe200078ec0ff */
[----:B------:R-:W1:Y:S01]  /*0120*/  LDCU.64 UR4, c[0x0][0x358] ;  /* 0x00006b00ff0477ac */ /* 0x000e620008000a00 */
[----:B------:R-:W-:Y:S01]  /*0130*/  ISETP.NE.U32.AND P0, PT, R4, 0x1, PT ;  /* 0x000000010400780c */ /* 0x000fe20003f05070 */
[----:B------:R-:W-:Y:S01]  /*0140*/  BSSY.RECONVERGENT B0, `(.L_x_28) ;  /* 0x000000b000007945 */ /* 0x000fe20003800200 */
[----:B------:R-:W-:Y:S01]  /*0150*/  ISETP.NE.AND P1, PT, R6, 0x1, PT ;  /* 0x000000010600780c */ /* 0x000fe20003f25270 */
[----:B0-----:R-:W-:-:S10]  /*0160*/  IMAD.WIDE R2, R5, 0x4, R2 ;  /* 0x0000000405027825 */ /* 0x001fd400078e0202 */
[----:B-1----:R-:W-:Y:S05]  /*0170*/  @!P0 BRA `(.L_x_29) ;  /* 0x00000000001c8947 */ /* 0x002fea0003800000 */
[----:B------:R-:W2:Y:S01]  /*0180*/  LDG.E R0, desc[UR4][R2.64] ;  /* 0x0000000402007981 */ /* 0x000ea2000c1e1900 */
[----:B------:R-:W-:Y:S01]  /*0190*/  UMOV UR6, 0xad5c6f1 ;  /* 0x0ad5c6f100067882 */ /* 0x000fe20000000000 */
[----:B------:R-:W-:Y:S01]  /*01a0*/  UMOV UR7, 0x3ff3aecb ;  /* 0x3ff3aecb00077882 */ /* 0x000fe20000000000 */
[----:B--2---:R-:W0:Y:S02]  /*01b0*/  F2F.F64.F32 R4, R0 ;  /* 0x0000000000047310 */ /* 0x004e240000201800 */
[----:B0-----:R-:W-:-:S10]  /*01c0*/  DMUL R4, R4, UR6 ;  /* 0x0000000604047c28 */ /* 0x001fd40008000000 */
[----:B------:R-:W0:Y:S02]  /*01d0*/  F2F.F32.F64 R5, R4 ;  /* 0x0000000400057310 */ /* 0x000e240000301000 */
[----:B0-----:R0:W-:Y:S02]  /*01e0*/  STG.E desc[UR4][R2.64], R5 ;  /* 0x0000000502007986 */ /* 0x0011e4000c101904 */
.L_x_29:
[----:B------:R-:W-:Y:S05]  /*01f0*/  BSYNC.RECONVERGENT B0 ;  /* 0x0000000000007941 */ /* 0x000fea0003800200 */
.L_x_28:
[----:B------:R-:W-:Y:S05]  /*0200*/  @P1 EXIT ;  /* 0x000000000000194d */ /* 0x000fea0003800000 */
[----:B------:R-:W0:Y:S01]  /*0210*/  LDG.E R0, desc[UR4][R2.64] ;  /* 0x0000000402007981 */ /* 0x000e22000c1e1900 */
[----:B------:R-:W-:Y:S01]  /*0220*/  UMOV UR6, 0x51b3af78 ;  /* 0x51b3af7800067882 */ /* 0x000fe20000000000 */
[----:B------:R-:W-:Y:S01]  /*0230*/  UMOV UR7, 0x3fea0338 ;  /* 0x3fea033800077882 */ /* 0x000fe20000000000 */
[----:B0-----:R-:W0:Y:S02]  /*0240*/  F2F.F64.F32 R4, R0 ;  /* 0x0000000000047310 */ /* 0x001e240000201800 */
[----:B0-----:R-:W-:-:S10]  /*0250*/  DMUL R4, R4, UR6 ;  /* 0x0000000604047c28 */ /* 0x001fd40008000000 */
[----:B------:R-:W0:Y:S02]  /*0260*/  F2F.F32.F64 R5, R4 ;  /* 0x0000000400057310 */ /* 0x000e240000301000 */
[----:B0-----:R-:W-:Y:S01]  /*0270*/  STG.E desc[UR4][R2.64], R5 ;  /* 0x0000000502007986 */ /* 0x001fe2000c101904 */
[----:B------:R-:W-:Y:S05]  /*0280*/  EXIT ;  /* 0x000000000000794d */ /* 0x000fea0003800000 */
.L_x_30:
        /* <DEDUP_REMOVED lines=15> */
.L_x_38:


//--------------------- .nv.shared.reserved.0     --------------------------
	.section	.nv.shared.reserved.0,"aw",@nobits
	.weak		__nv_reservedSMEM_offset_0_alias
	.size		__nv_reservedSMEM_offset_0_alias, 0, 64
	.other		__nv_reservedSMEM_offset_0_alias,@"STO_CUDA_RESERVED_SHARED STV_DEFAULT"
__nv_reservedSMEM_offset_0_alias:
	.zero		0
	.zero		64


//--------------------- .nv.constant0._Z15transposeMatrixPfS_ii --------------------------
	.section	.nv.constant0._Z15transposeMatrixPfS_ii,"a",@progbits
	.sectionflags	@""
	.align	4
.nv.constant0._Z15transposeMatrixPfS_ii:
	.zero		920


//--------------------- .nv.constant0._Z9ISaveDataPfS_ii --------------------------
	.section	.nv.constant0._Z9ISaveDataPfS_ii,"a",@progbits
	.sectionflags	@""
	.align	4
.nv.constant0._Z9ISaveDataPfS_ii:
	.zero		920


//--------------------- .nv.constant0._Z8SaveDataPfS_ii --------------------------
	.section	.nv.constant0._Z8SaveDataPfS_ii,"a",@progbits
	.sectionflags	@""
	.align	4
.nv.constant0._Z8SaveDataPfS_ii:
	.zero		920


//--------------------- .nv.constant0._Z14INormalizationPfii --------------------------
	.section	.nv.constant0._Z14INormalizationPfii,"a",@progbits
	.sectionflags	@""
	.align	4
.nv.constant0._Z14INormalizationPfii:
	.zero		912


//--------------------- .nv.constant0._Z12InverseDwt97Pfiiff --------------------------
	.section	.nv.constant0._Z12InverseDwt97Pfiiff,"a",@progbits
	.sectionflags	@""
	.align	4
.nv.constant0._Z12InverseDwt97Pfiiff:
	.zero		920


//--------------------- .nv.constant0._Z9dwt97RowsPfiiff --------------------------
	.section	.nv.constant0._Z9dwt97RowsPfiiff,"a",@progbits
	.sectionflags	@""
	.align	4
.nv.constant0._Z9dwt97RowsPfiiff:
	.zero		920


//--------------------- .nv.constant0._Z13NormalizationPfii --------------------------
	.section	.nv.constant0._Z13NormalizationPfii,"a",@progbits
	.sectionflags	@""
	.align	4
.nv.constant0._Z13NormalizationPfii:
	.zero		912


//--------------------- SYMBOLS --------------------------

	.type		.nv.reservedSmem.offset0,@object
	.size		.nv.reservedSmem.offset0,0x4
